	.target	sm_90a

	.elftype	@"ET_EXEC"


//--------------------- .note.nv.tkinfo           --------------------------
	.section	.note.nv.tkinfo,"",@"SHT_NOTE"
	.sectionflags	@"SHF_NOTE_NV_TKINFO"
	.tkinfo
        /*0018*/ 	.word	0x00000002
        /*0030*/ 	.string	""
        /*0030*/ 	.string	"ptxas"
        /*0030*/ 	.string	"Cuda compilation tools, release 13.0, V13.0.88"
        /*0030*/ 	.string	"Build cuda_13.0.r13.0/compiler.36424714_0"
        /*0030*/ 	.string	"-arch sm_90a -m 64 "



//--------------------- .note.nv.cuinfo           --------------------------
	.section	.note.nv.cuinfo,"",@"SHT_NOTE"
	.sectionflags	@"SHF_NOTE_NV_CUINFO"
        /*0018*/ 	.short	0x0002
        /*001a*/ 	.short	0x005a
        /*001c*/ 	.short	0x0082
	.zero		2


//--------------------- .nv.info                  --------------------------
	.section	.nv.info,"",@"SHT_CUDA_INFO"
	.align	4


	//----- nvinfo : EIATTR_REGCOUNT
	.align		4
        /*0000*/ 	.byte	0x04, 0x2f
        /*0002*/ 	.short	(.L_12 - .L_11)
	.align		4
.L_11:
        /*0004*/ 	.word	index@(_ZN7cutlass13device_kernelINS_4conv6kernel13ConvUniversalINS1_16ConvProblemShapeILNS1_8OperatorE2ELi3EEENS1_10collective14CollectiveConvINS1_46MainloopSm90TmaGmmaWarpSpecializedImplicitGemmILS5_2ELi28ELi3EN4cute5tupleIJNSA_1CILi2EEENSC_ILi1EEESE_EEENS1_36KernelImplicitTmaWarpSpecializedSm90ELi1EEENSB_IJNSC_ILi64EEENSB_IJSI_EEENSB_IJNSC_ILi32EEEEEEEEENS_10bfloat16_tESN_NSA_8TiledMMAINSA_8MMA_AtomIJNSA_4SM904GMMA27MMA_64x64x16_F32BF16BF16_SSILNSR_5MajorE1ELST_1ELNSR_7ScaleInE1ELSU_1EEEEEENSA_6LayoutINSB_IJSE_SE_SE_EEENSB_IJNSC_ILi0EEESZ_SZ_EEEEENSB_IJNSA_10UnderscoreES12_S12_EEEEENS7_6detail26Sm90ImplicitGemmTileTraitsINSA_13SM90_TMA_LOADENSA_14ComposedLayoutINSA_7SwizzleILi3ELi4ELi3EEENSA_18smem_ptr_flag_bitsILi16EEENSX_INSB_IJNSB_IJSI_SE_EEENSB_IJNSC_ILi8EEENSC_ILi4EEEEEENSB_IJSE_NSC_ILi28EEEEEEEEENSB_IJNSB_IJSE_SZ_EEENSB_IJSI_NSC_ILi512EEEEEENSB_IJSZ_NSC_ILi2048EEEEEEEEEEEEEvEENS16_INSA_30SM90_TMA_LOAD_IM2COL_MULTICASTES1R_vEEEENS_8epilogue10collective6detail29Sm90TmaWarpSpecializedAdapterINS1X_15DefaultEpilogueISN_NSB_IJlNSB_IJSE_lllEEESZ_EEES22_NS1W_6thread17LinearCombinationISN_Li1EffLNS23_9ScaleType4KindE0ELNS_15FloatRoundStyleE2ESN_EENS_4gemm15EpilogueDefaultEEEEEvvEEEEvNT_6ParamsE)
        /*0008*/ 	.word	0x00000046


	//----- nvinfo : EIATTR_FRAME_SIZE
	.align		4
.L_12:
        /*000c*/ 	.byte	0x04, 0x11
        /*000e*/ 	.short	(.L_14 - .L_13)
	.align		4
.L_13:
        /*0010*/ 	.word	index@(_ZN7cutlass13device_kernelINS_4conv6kernel13ConvUniversalINS1_16ConvProblemShapeILNS1_8OperatorE2ELi3EEENS1_10collective14CollectiveConvINS1_46MainloopSm90TmaGmmaWarpSpecializedImplicitGemmILS5_2ELi28ELi3EN4cute5tupleIJNSA_1CILi2EEENSC_ILi1EEESE_EEENS1_36KernelImplicitTmaWarpSpecializedSm90ELi1EEENSB_IJNSC_ILi64EEENSB_IJSI_EEENSB_IJNSC_ILi32EEEEEEEEENS_10bfloat16_tESN_NSA_8TiledMMAINSA_8MMA_AtomIJNSA_4SM904GMMA27MMA_64x64x16_F32BF16BF16_SSILNSR_5MajorE1ELST_1ELNSR_7ScaleInE1ELSU_1EEEEEENSA_6LayoutINSB_IJSE_SE_SE_EEENSB_IJNSC_ILi0EEESZ_SZ_EEEEENSB_IJNSA_10UnderscoreES12_S12_EEEEENS7_6detail26Sm90ImplicitGemmTileTraitsINSA_13SM90_TMA_LOADENSA_14ComposedLayoutINSA_7SwizzleILi3ELi4ELi3EEENSA_18smem_ptr_flag_bitsILi16EEENSX_INSB_IJNSB_IJSI_SE_EEENSB_IJNSC_ILi8EEENSC_ILi4EEEEEENSB_IJSE_NSC_ILi28EEEEEEEEENSB_IJNSB_IJSE_SZ_EEENSB_IJSI_NSC_ILi512EEEEEENSB_IJSZ_NSC_ILi2048EEEEEEEEEEEEEvEENS16_INSA_30SM90_TMA_LOAD_IM2COL_MULTICASTES1R_vEEEENS_8epilogue10collective6detail29Sm90TmaWarpSpecializedAdapterINS1X_15DefaultEpilogueISN_NSB_IJlNSB_IJSE_lllEEESZ_EEES22_NS1W_6thread17LinearCombinationISN_Li1EffLNS23_9ScaleType4KindE0ELNS_15FloatRoundStyleE2ESN_EENS_4gemm15EpilogueDefaultEEEEEvvEEEEvNT_6ParamsE)
        /*0014*/ 	.word	0x00000000


	//----- nvinfo : EIATTR_MIN_STACK_SIZE
	.align		4
.L_14:
        /*0018*/ 	.byte	0x04, 0x12
        /*001a*/ 	.short	(.L_16 - .L_15)
	.align		4
.L_15:
        /*001c*/ 	.word	index@(_ZN7cutlass13device_kernelINS_4conv6kernel13ConvUniversalINS1_16ConvProblemShapeILNS1_8OperatorE2ELi3EEENS1_10collective14CollectiveConvINS1_46MainloopSm90TmaGmmaWarpSpecializedImplicitGemmILS5_2ELi28ELi3EN4cute5tupleIJNSA_1CILi2EEENSC_ILi1EEESE_EEENS1_36KernelImplicitTmaWarpSpecializedSm90ELi1EEENSB_IJNSC_ILi64EEENSB_IJSI_EEENSB_IJNSC_ILi32EEEEEEEEENS_10bfloat16_tESN_NSA_8TiledMMAINSA_8MMA_AtomIJNSA_4SM904GMMA27MMA_64x64x16_F32BF16BF16_SSILNSR_5MajorE1ELST_1ELNSR_7ScaleInE1ELSU_1EEEEEENSA_6LayoutINSB_IJSE_SE_SE_EEENSB_IJNSC_ILi0EEESZ_SZ_EEEEENSB_IJNSA_10UnderscoreES12_S12_EEEEENS7_6detail26Sm90ImplicitGemmTileTraitsINSA_13SM90_TMA_LOADENSA_14ComposedLayoutINSA_7SwizzleILi3ELi4ELi3EEENSA_18smem_ptr_flag_bitsILi16EEENSX_INSB_IJNSB_IJSI_SE_EEENSB_IJNSC_ILi8EEENSC_ILi4EEEEEENSB_IJSE_NSC_ILi28EEEEEEEEENSB_IJNSB_IJSE_SZ_EEENSB_IJSI_NSC_ILi512EEEEEENSB_IJSZ_NSC_ILi2048EEEEEEEEEEEEEvEENS16_INSA_30SM90_TMA_LOAD_IM2COL_MULTICASTES1R_vEEEENS_8epilogue10collective6detail29Sm90TmaWarpSpecializedAdapterINS1X_15DefaultEpilogueISN_NSB_IJlNSB_IJSE_lllEEESZ_EEES22_NS1W_6thread17LinearCombinationISN_Li1EffLNS23_9ScaleType4KindE0ELNS_15FloatRoundStyleE2ESN_EENS_4gemm15EpilogueDefaultEEEEEvvEEEEvNT_6ParamsE)
        /*0020*/ 	.word	0x00000000
.L_16:


//--------------------- .nv.compat                --------------------------
	.section	.nv.compat,"",@"SHT_CUDA_COMPAT_INFO"
	.align	4
        /*0000*/ 	.byte	0x02, 0x09, 0x01, 0x00, 0x02, 0x02, 0x04, 0x00, 0x02, 0x05, 0x05, 0x00, 0x03, 0x07, 0x01, 0x01
        /*0010*/ 	.byte	0x02, 0x03, 0x01, 0x00, 0x02, 0x06, 0x01, 0x00, 0x04, 0x0b, 0x08, 0x00, 0x00, 0x00, 0x00, 0x00
        /*0020*/ 	.byte	0x00, 0x00, 0x00, 0x00


//--------------------- .nv.info._ZN7cutlass13device_kernelINS_4conv6kernel13ConvUniversalINS1_16ConvProblemShapeILNS1_8OperatorE2ELi3EEENS1_10collective14CollectiveConvINS1_46MainloopSm90TmaGmmaWarpSpecializedImplicitGemmILS5_2ELi28ELi3EN4cute5tupleIJNSA_1CILi2EEENSC_ILi1EEESE_EEENS1_36KernelImplicitTmaWarpSpecializedSm90ELi1EEENSB_IJNSC_ILi64EEENSB_IJSI_EEENSB_IJNSC_ILi32EEEEEEEEENS_10bfloat16_tESN_NSA_8TiledMMAINSA_8MMA_AtomIJNSA_4SM904GMMA27MMA_64x64x16_F32BF16BF16_SSILNSR_5MajorE1ELST_1ELNSR_7ScaleInE1ELSU_1EEEEEENSA_6LayoutINSB_IJSE_SE_SE_EEENSB_IJNSC_ILi0EEESZ_SZ_EEEEENSB_IJNSA_10UnderscoreES12_S12_EEEEENS7_6detail26Sm90ImplicitGemmTileTraitsINSA_13SM90_TMA_LOADENSA_14ComposedLayoutINSA_7SwizzleILi3ELi4ELi3EEENSA_18smem_ptr_flag_bitsILi16EEENSX_INSB_IJNSB_IJSI_SE_EEENSB_IJNSC_ILi8EEENSC_ILi4EEEEEENSB_IJSE_NSC_ILi28EEEEEEEEENSB_IJNSB_IJSE_SZ_EEENSB_IJSI_NSC_ILi512EEEEEENSB_IJSZ_NSC_ILi2048EEEEEEEEEEEEEvEENS16_INSA_30SM90_TMA_LOAD_IM2COL_MULTICASTES1R_vEEEENS_8epilogue10collective6detail29Sm90TmaWarpSpecializedAdapterINS1X_15DefaultEpilogueISN_NSB_IJlNSB_IJSE_lllEEESZ_EEES22_NS1W_6thread17LinearCombinationISN_Li1EffLNS23_9ScaleType4KindE0ELNS_15FloatRoundStyleE2ESN_EENS_4gemm15EpilogueDefaultEEEEEvvEEEEvNT_6ParamsE --------------------------
	.section	.nv.info._ZN7cutlass13device_kernelINS_4conv6kernel13ConvUniversalINS1_16ConvProblemShapeILNS1_8OperatorE2ELi3EEENS1_10collective14CollectiveConvINS1_46MainloopSm90TmaGmmaWarpSpecializedImplicitGemmILS5_2ELi28ELi3EN4cute5tupleIJNSA_1CILi2EEENSC_ILi1EEESE_EEENS1_36KernelImplicitTmaWarpSpecializedSm90ELi1EEENSB_IJNSC_ILi64EEENSB_IJSI_EEENSB_IJNSC_ILi32EEEEEEEEENS_10bfloat16_tESN_NSA_8TiledMMAINSA_8MMA_AtomIJNSA_4SM904GMMA27MMA_64x64x16_F32BF16BF16_SSILNSR_5MajorE1ELST_1ELNSR_7ScaleInE1ELSU_1EEEEEENSA_6LayoutINSB_IJSE_SE_SE_EEENSB_IJNSC_ILi0EEESZ_SZ_EEEEENSB_IJNSA_10UnderscoreES12_S12_EEEEENS7_6detail26Sm90ImplicitGemmTileTraitsINSA_13SM90_TMA_LOADENSA_14ComposedLayoutINSA_7SwizzleILi3ELi4ELi3EEENSA_18smem_ptr_flag_bitsILi16EEENSX_INSB_IJNSB_IJSI_SE_EEENSB_IJNSC_ILi8EEENSC_ILi4EEEEEENSB_IJSE_NSC_ILi28EEEEEEEEENSB_IJNSB_IJSE_SZ_EEENSB_IJSI_NSC_ILi512EEEEEENSB_IJSZ_NSC_ILi2048EEEEEEEEEEEEEvEENS16_INSA_30SM90_TMA_LOAD_IM2COL_MULTICASTES1R_vEEEENS_8epilogue10collective6detail29Sm90TmaWarpSpecializedAdapterINS1X_15DefaultEpilogueISN_NSB_IJlNSB_IJSE_lllEEESZ_EEES22_NS1W_6thread17LinearCombinationISN_Li1EffLNS23_9ScaleType4KindE0ELNS_15FloatRoundStyleE2ESN_EENS_4gemm15EpilogueDefaultEEEEEvvEEEEvNT_6ParamsE,"",@"SHT_CUDA_INFO"
	.sectionflags	@""
	.align	4


	//----- nvinfo : EIATTR_CUDA_API_VERSION
	.align		4
        /*0000*/ 	.byte	0x04, 0x37
        /*0002*/ 	.short	(.L_18 - .L_17)
.L_17:
        /*0004*/ 	.word	0x00000082


	//----- nvinfo : EIATTR_KPARAM_INFO
	.align		4
.L_18:
        /*0008*/ 	.byte	0x04, 0x17
        /*000a*/ 	.short	(.L_20 - .L_19)
.L_19:
        /*000c*/ 	.word	0x00000000
        /*0010*/ 	.short	0x0000
        /*0012*/ 	.short	0x0070
        /*0014*/ 	.byte	0x00, 0xf0, 0x01, 0x10


	//----- nvinfo : EIATTR_SPARSE_MMA_MASK
	.align		4
.L_20:
        /*0018*/ 	.byte	0x03, 0x50
        /*001a*/ 	.short	0x0000


	//----- nvinfo : EIATTR_MAXREG_COUNT
	.align		4
        /*001c*/ 	.byte	0x03, 0x1b
        /*001e*/ 	.short	0x00ff


	//----- nvinfo : EIATTR_NUM_BARRIERS
	.align		4
        /*0020*/ 	.byte	0x02, 0x4c
        /*0022*/ 	.byte	0x01
	.zero		1


	//----- nvinfo : EIATTR_MERCURY_ISA_VERSION
	.align		4
        /*0024*/ 	.byte	0x03, 0x5f
        /*0026*/ 	.short	0x0101


	//----- nvinfo : EIATTR_COOP_GROUP_MASK_REGIDS
	.align		4
        /*0028*/ 	.byte	0x04, 0x29
        /*002a*/ 	.short	(.L_22 - .L_21)


	//   ....[0]....
.L_21:
        /*002c*/ 	.word	0xffffffff


	//   ....[1]....
        /*0030*/ 	.word	0xffffffff


	//   ....[2]....
        /*0034*/ 	.word	0xffffffff


	//   ....[3]....
        /*0038*/ 	.word	0xffffffff


	//----- nvinfo : EIATTR_COOP_GROUP_INSTR_OFFSETS
	.align		4
.L_22:
        /*003c*/ 	.byte	0x04, 0x28
        /*003e*/ 	.short	(.L_24 - .L_23)


	//   ....[0]....
.L_23:
        /*0040*/ 	.word	0x00000070


	//   ....[1]....
        /*0044*/ 	.word	0x00000080


	//   ....[2]....
        /*0048*/ 	.word	0x00000140


	//   ....[3]....
        /*004c*/ 	.word	0x000009d0


	//----- nvinfo : EIATTR_MBARRIER_INSTR_OFFSETS
	.align		4
.L_24:
        /*0050*/ 	.byte	0x04, 0x39
        /*0052*/ 	.short	(.L_26 - .L_25)


	//   ....[0]....
.L_25:
        /*0054*/ 	.word	0x00000310
        /*0058*/ 	.word	0x000000ff
        /*005c*/ 	.word	0x00038000
        /*0060*/ 	.short	0x0100
        /*0062*/ 	.byte	0x08
	.zero		1


	//   ....[1]....
        /*0064*/ 	.word	0x00000320
        /*0068*/ 	.word	0x000000ff
        /*006c*/ 	.word	0x000380e0
        /*0070*/ 	.short	0x0100
        /*0072*/ 	.byte	0x08
	.zero		1


	//   ....[2]....
        /*0074*/ 	.word	0x00000330
        /*0078*/ 	.word	0x000000ff
        /*007c*/ 	.word	0x00038008
        /*0080*/ 	.short	0x0100
        /*0082*/ 	.byte	0x08
	.zero		1


	//   ....[3]....
        /*0084*/ 	.word	0x00000340
        /*0088*/ 	.word	0x000000ff
        /*008c*/ 	.word	0x000380e8
        /*0090*/ 	.short	0x0100
        /*0092*/ 	.byte	0x08
	.zero		1


	//   ....[4]....
        /*0094*/ 	.word	0x00000350
        /*0098*/ 	.word	0x000000ff
        /*009c*/ 	.word	0x00038010
        /*00a0*/ 	.short	0x0100
        /*00a2*/ 	.byte	0x08
	.zero		1


	//   ....[5]....
        /*00a4*/ 	.word	0x00000360
        /*00a8*/ 	.word	0x000000ff
        /*00ac*/ 	.word	0x000380f0
        /*00b0*/ 	.short	0x0100
        /*00b2*/ 	.byte	0x08
	.zero		1


	//   ....[6]....
        /*00b4*/ 	.word	0x00000370
        /*00b8*/ 	.word	0x000000ff
        /*00bc*/ 	.word	0x00038018
        /*00c0*/ 	.short	0x0100
        /*00c2*/ 	.byte	0x08
	.zero		1


	//   ....[7]....
        /*00c4*/ 	.word	0x00000380
        /*00c8*/ 	.word	0x000000ff
        /*00cc*/ 	.word	0x000380f8
        /*00d0*/ 	.short	0x0100
        /*00d2*/ 	.byte	0x08
	.zero		1


	//   ....[8]....
        /*00d4*/ 	.word	0x00000390
        /*00d8*/ 	.word	0x000000ff
        /*00dc*/ 	.word	0x00038020
        /*00e0*/ 	.short	0x0100
        /*00e2*/ 	.byte	0x08
	.zero		1


	//   ....[9]....
        /*00e4*/ 	.word	0x000003a0
        /*00e8*/ 	.word	0x000000ff
        /*00ec*/ 	.word	0x00038100
        /*00f0*/ 	.short	0x0100
        /*00f2*/ 	.byte	0x08
	.zero		1


	//   ....[10]....
        /*00f4*/ 	.word	0x000003b0
        /*00f8*/ 	.word	0x000000ff
        /*00fc*/ 	.word	0x00038028
        /*0100*/ 	.short	0x0100
        /*0102*/ 	.byte	0x08
	.zero		1


	//   ....[11]....
        /*0104*/ 	.word	0x000003c0
        /*0108*/ 	.word	0x000000ff
        /*010c*/ 	.word	0x00038108
        /*0110*/ 	.short	0x0100
        /*0112*/ 	.byte	0x08
	.zero		1


	//   ....[12]....
        /*0114*/ 	.word	0x000003d0
        /*0118*/ 	.word	0x000000ff
        /*011c*/ 	.word	0x00038030
        /*0120*/ 	.short	0x0100
        /*0122*/ 	.byte	0x08
	.zero		1


	//   ....[13]....
        /*0124*/ 	.word	0x000003e0
        /*0128*/ 	.word	0x000000ff
        /*012c*/ 	.word	0x00038110
        /*0130*/ 	.short	0x0100
        /*0132*/ 	.byte	0x08
	.zero		1


	//   ....[14]....
        /*0134*/ 	.word	0x000003f0
        /*0138*/ 	.word	0x000000ff
        /*013c*/ 	.word	0x00038038
        /*0140*/ 	.short	0x0100
        /*0142*/ 	.byte	0x08
	.zero		1


	//   ....[15]....
        /*0144*/ 	.word	0x00000400
        /*0148*/ 	.word	0x000000ff
        /*014c*/ 	.word	0x00038118
        /*0150*/ 	.short	0x0100
        /*0152*/ 	.byte	0x08
	.zero		1


	//   ....[16]....
        /*0154*/ 	.word	0x00000410
        /*0158*/ 	.word	0x000000ff
        /*015c*/ 	.word	0x00038040
        /*0160*/ 	.short	0x0100
        /*0162*/ 	.byte	0x08
	.zero		1


	//   ....[17]....
        /*0164*/ 	.word	0x00000420
        /*0168*/ 	.word	0x000000ff
        /*016c*/ 	.word	0x00038120
        /*0170*/ 	.short	0x0100
        /*0172*/ 	.byte	0x08
	.zero		1


	//   ....[18]....
        /*0174*/ 	.word	0x00000430
        /*0178*/ 	.word	0x000000ff
        /*017c*/ 	.word	0x00038048
        /*0180*/ 	.short	0x0100
        /*0182*/ 	.byte	0x08
	.zero		1


	//   ....[19]....
        /*0184*/ 	.word	0x00000440
        /*0188*/ 	.word	0x000000ff
        /*018c*/ 	.word	0x00038128
        /*0190*/ 	.short	0x0100
        /*0192*/ 	.byte	0x08
	.zero		1


	//   ....[20]....
        /*0194*/ 	.word	0x00000450
        /*0198*/ 	.word	0x000000ff
        /*019c*/ 	.word	0x00038050
        /*01a0*/ 	.short	0x0100
        /*01a2*/ 	.byte	0x08
	.zero		1


	//   ....[21]....
        /*01a4*/ 	.word	0x00000460
        /*01a8*/ 	.word	0x000000ff
        /*01ac*/ 	.word	0x00038130
        /*01b0*/ 	.short	0x0100
        /*01b2*/ 	.byte	0x08
	.zero		1


	//   ....[22]....
        /*01b4*/ 	.word	0x00000470
        /*01b8*/ 	.word	0x000000ff
        /*01bc*/ 	.word	0x00038058
        /*01c0*/ 	.short	0x0100
        /*01c2*/ 	.byte	0x08
	.zero		1


	//   ....[23]....
        /*01c4*/ 	.word	0x00000480
        /*01c8*/ 	.word	0x000000ff
        /*01cc*/ 	.word	0x00038138
        /*01d0*/ 	.short	0x0100
        /*01d2*/ 	.byte	0x08
	.zero		1


	//   ....[24]....
        /*01d4*/ 	.word	0x00000490
        /*01d8*/ 	.word	0x000000ff
        /*01dc*/ 	.word	0x00038060
        /*01e0*/ 	.short	0x0100
        /*01e2*/ 	.byte	0x08
	.zero		1


	//   ....[25]....
        /*01e4*/ 	.word	0x000004a0
        /*01e8*/ 	.word	0x000000ff
        /*01ec*/ 	.word	0x00038140
        /*01f0*/ 	.short	0x0100
        /*01f2*/ 	.byte	0x08
	.zero		1


	//   ....[26]....
        /*01f4*/ 	.word	0x000004b0
        /*01f8*/ 	.word	0x000000ff
        /*01fc*/ 	.word	0x00038068
        /*0200*/ 	.short	0x0100
        /*0202*/ 	.byte	0x08
	.zero		1


	//   ....[27]....
        /*0204*/ 	.word	0x000004c0
        /*0208*/ 	.word	0x000000ff
        /*020c*/ 	.word	0x00038148
        /*0210*/ 	.short	0x0100
        /*0212*/ 	.byte	0x08
	.zero		1


	//   ....[28]....
        /*0214*/ 	.word	0x000004d0
        /*0218*/ 	.word	0x000000ff
        /*021c*/ 	.word	0x00038070
        /*0220*/ 	.short	0x0100
        /*0222*/ 	.byte	0x08
	.zero		1


	//   ....[29]....
        /*0224*/ 	.word	0x000004e0
        /*0228*/ 	.word	0x000000ff
        /*022c*/ 	.word	0x00038150
        /*0230*/ 	.short	0x0100
        /*0232*/ 	.byte	0x08
	.zero		1


	//   ....[30]....
        /*0234*/ 	.word	0x000004f0
        /*0238*/ 	.word	0x000000ff
        /*023c*/ 	.word	0x00038078
        /*0240*/ 	.short	0x0100
        /*0242*/ 	.byte	0x08
	.zero		1


	//   ....[31]....
        /*0244*/ 	.word	0x00000500
        /*0248*/ 	.word	0x000000ff
        /*024c*/ 	.word	0x00038158
        /*0250*/ 	.short	0x0100
        /*0252*/ 	.byte	0x08
	.zero		1


	//   ....[32]....
        /*0254*/ 	.word	0x00000510
        /*0258*/ 	.word	0x000000ff
        /*025c*/ 	.word	0x00038080
        /*0260*/ 	.short	0x0100
        /*0262*/ 	.byte	0x08
	.zero		1


	//   ....[33]....
        /*0264*/ 	.word	0x00000520
        /*0268*/ 	.word	0x000000ff
        /*026c*/ 	.word	0x00038160
        /*0270*/ 	.short	0x0100
        /*0272*/ 	.byte	0x08
	.zero		1


	//   ....[34]....
        /*0274*/ 	.word	0x00000530
        /*0278*/ 	.word	0x000000ff
        /*027c*/ 	.word	0x00038088
        /*0280*/ 	.short	0x0100
        /*0282*/ 	.byte	0x08
	.zero		1


	//   ....[35]....
        /*0284*/ 	.word	0x00000540
        /*0288*/ 	.word	0x000000ff
        /*028c*/ 	.word	0x00038168
        /*0290*/ 	.short	0x0100
        /*0292*/ 	.byte	0x08
	.zero		1


	//   ....[36]....
        /*0294*/ 	.word	0x00000550
        /*0298*/ 	.word	0x000000ff
        /*029c*/ 	.word	0x00038090
        /*02a0*/ 	.short	0x0100
        /*02a2*/ 	.byte	0x08
	.zero		1


	//   ....[37]....
        /*02a4*/ 	.word	0x00000560
        /*02a8*/ 	.word	0x000000ff
        /*02ac*/ 	.word	0x00038170
        /*02b0*/ 	.short	0x0100
        /*02b2*/ 	.byte	0x08
	.zero		1


	//   ....[38]....
        /*02b4*/ 	.word	0x00000570
        /*02b8*/ 	.word	0x000000ff
        /*02bc*/ 	.word	0x00038098
        /*02c0*/ 	.short	0x0100
        /*02c2*/ 	.byte	0x08
	.zero		1


	//   ....[39]....
        /*02c4*/ 	.word	0x00000580
        /*02c8*/ 	.word	0x000000ff
        /*02cc*/ 	.word	0x00038178
        /*02d0*/ 	.short	0x0100
        /*02d2*/ 	.byte	0x08
	.zero		1


	//   ....[40]....
        /*02d4*/ 	.word	0x00000590
        /*02d8*/ 	.word	0x000000ff
        /*02dc*/ 	.word	0x000380a0
        /*02e0*/ 	.short	0x0100
        /*02e2*/ 	.byte	0x08
	.zero		1


	//   ....[41]....
        /*02e4*/ 	.word	0x000005a0
        /*02e8*/ 	.word	0x000000ff
        /*02ec*/ 	.word	0x00038180
        /*02f0*/ 	.short	0x0100
        /*02f2*/ 	.byte	0x08
	.zero		1


	//   ....[42]....
        /*02f4*/ 	.word	0x000005b0
        /*02f8*/ 	.word	0x000000ff
        /*02fc*/ 	.word	0x000380a8
        /*0300*/ 	.short	0x0100
        /*0302*/ 	.byte	0x08
	.zero		1


	//   ....[43]....
        /*0304*/ 	.word	0x000005c0
        /*0308*/ 	.word	0x000000ff
        /*030c*/ 	.word	0x00038188
        /*0310*/ 	.short	0x0100
        /*0312*/ 	.byte	0x08
	.zero		1


	//   ....[44]....
        /*0314*/ 	.word	0x000005d0
        /*0318*/ 	.word	0x000000ff
        /*031c*/ 	.word	0x000380b0
        /*0320*/ 	.short	0x0100
        /*0322*/ 	.byte	0x08
	.zero		1


	//   ....[45]....
        /*0324*/ 	.word	0x000005e0
        /*0328*/ 	.word	0x000000ff
        /*032c*/ 	.word	0x00038190
        /*0330*/ 	.short	0x0100
        /*0332*/ 	.byte	0x08
	.zero		1


	//   ....[46]....
        /*0334*/ 	.word	0x000005f0
        /*0338*/ 	.word	0x000000ff
        /*033c*/ 	.word	0x000380b8
        /*0340*/ 	.short	0x0100
        /*0342*/ 	.byte	0x08
	.zero		1


	//   ....[47]....
        /*0344*/ 	.word	0x00000600
        /*0348*/ 	.word	0x000000ff
        /*034c*/ 	.word	0x00038198
        /*0350*/ 	.short	0x0100
        /*0352*/ 	.byte	0x08
	.zero		1


	//   ....[48]....
        /*0354*/ 	.word	0x00000610
        /*0358*/ 	.word	0x000000ff
        /*035c*/ 	.word	0x000380c0
        /*0360*/ 	.short	0x0100
        /*0362*/ 	.byte	0x08
	.zero		1


	//   ....[49]....
        /*0364*/ 	.word	0x00000620
        /*0368*/ 	.word	0x000000ff
        /*036c*/ 	.word	0x000381a0
        /*0370*/ 	.short	0x0100
        /*0372*/ 	.byte	0x08
	.zero		1


	//   ....[50]....
        /*0374*/ 	.word	0x00000630
        /*0378*/ 	.word	0x000000ff
        /*037c*/ 	.word	0x000380c8
        /*0380*/ 	.short	0x0100
        /*0382*/ 	.byte	0x08
	.zero		1


	//   ....[51]....
        /*0384*/ 	.word	0x00000640
        /*0388*/ 	.word	0x000000ff
        /*038c*/ 	.word	0x000381a8
        /*0390*/ 	.short	0x0100
        /*0392*/ 	.byte	0x08
	.zero		1


	//   ....[52]....
        /*0394*/ 	.word	0x00000650
        /*0398*/ 	.word	0x000000ff
        /*039c*/ 	.word	0x000380d0
        /*03a0*/ 	.short	0x0100
        /*03a2*/ 	.byte	0x08
	.zero		1


	//   ....[53]....
        /*03a4*/ 	.word	0x00000660
        /*03a8*/ 	.word	0x000000ff
        /*03ac*/ 	.word	0x000381b0
        /*03b0*/ 	.short	0x0100
        /*03b2*/ 	.byte	0x08
	.zero		1


	//   ....[54]....
        /*03b4*/ 	.word	0x00000670
        /*03b8*/ 	.word	0x000000ff
        /*03bc*/ 	.word	0x000380d8
        /*03c0*/ 	.short	0x0100
        /*03c2*/ 	.byte	0x08
	.zero		1


	//   ....[55]....
        /*03c4*/ 	.word	0x00000680
        /*03c8*/ 	.word	0x000000ff
        /*03cc*/ 	.word	0x000381b8
        /*03d0*/ 	.short	0x0100
        /*03d2*/ 	.byte	0x08
	.zero		1


	//   ....[56]....
        /*03d4*/ 	.word	0x00001430
        /*03d8*/ 	.word	0x0000000b
        /*03dc*/ 	.word	0x00038000
        /*03e0*/ 	.short	0x010a
        /*03e2*/ 	.byte	0x3f
	.zero		1


	//   ....[57]....
        /*03e4*/ 	.word	0x00001700
        /*03e8*/ 	.word	0x0000000b
        /*03ec*/ 	.word	0x00038000
        /*03f0*/ 	.short	0x010a
        /*03f2*/ 	.byte	0x3f
	.zero		1


	//   ....[58]....
        /*03f4*/ 	.word	0x00001860
        /*03f8*/ 	.word	0x0000000b
        /*03fc*/ 	.word	0x00000000
        /*0400*/ 	.short	0x0101
        /*0402*/ 	.byte	0x3f
	.zero		1


	//   ....[59]....
        /*0404*/ 	.word	0x00001b10
        /*0408*/ 	.word	0x00000007
        /*040c*/ 	.word	0x00000000
        /*0410*/ 	.short	0x0101
        /*0412*/ 	.byte	0x3f
	.zero		1


	//   ....[60]....
        /*0414*/ 	.word	0x000049a0
        /*0418*/ 	.word	0x00000008
        /*041c*/ 	.word	0x000380e0
        /*0420*/ 	.short	0x010a
        /*0422*/ 	.byte	0x3f
	.zero		1


	//   ....[61]....
        /*0424*/ 	.word	0x000050b0
        /*0428*/ 	.word	0x00000002
        /*042c*/ 	.word	0x00000000
        /*0430*/ 	.short	0x010a
        /*0432*/ 	.byte	0x3f
	.zero		1


	//   ....[62]....
        /*0434*/ 	.word	0x00005160
        /*0438*/ 	.word	0x00000002
        /*043c*/ 	.word	0x00000000
        /*0440*/ 	.short	0x010a
        /*0442*/ 	.byte	0x3f
	.zero		1


	//   ....[63]....
        /*0444*/ 	.word	0x00005210
        /*0448*/ 	.word	0x00000002
        /*044c*/ 	.word	0x00000000
        /*0450*/ 	.short	0x010a
        /*0452*/ 	.byte	0x3f
	.zero		1


	//   ....[64]....
        /*0454*/ 	.word	0x000052c0
        /*0458*/ 	.word	0x00000002
        /*045c*/ 	.word	0x00000000
        /*0460*/ 	.short	0x010a
        /*0462*/ 	.byte	0x3f
	.zero		1


	//   ....[65]....
        /*0464*/ 	.word	0x00005370
        /*0468*/ 	.word	0x00000002
        /*046c*/ 	.word	0x00000000
        /*0470*/ 	.short	0x010a
        /*0472*/ 	.byte	0x3f
	.zero		1


	//   ....[66]....
        /*0474*/ 	.word	0x00005420
        /*0478*/ 	.word	0x00000002
        /*047c*/ 	.word	0x00000000
        /*0480*/ 	.short	0x010a
        /*0482*/ 	.byte	0x3f
	.zero		1


	//   ....[67]....
        /*0484*/ 	.word	0x000054d0
        /*0488*/ 	.word	0x00000002
        /*048c*/ 	.word	0x00000000
        /*0490*/ 	.short	0x010a
        /*0492*/ 	.byte	0x3f
	.zero		1


	//   ....[68]....
        /*0494*/ 	.word	0x00005580
        /*0498*/ 	.word	0x00000002
        /*049c*/ 	.word	0x00000000
        /*04a0*/ 	.short	0x010a
        /*04a2*/ 	.byte	0x3f
	.zero		1


	//   ....[69]....
        /*04a4*/ 	.word	0x00005630
        /*04a8*/ 	.word	0x00000002
        /*04ac*/ 	.word	0x00000000
        /*04b0*/ 	.short	0x010a
        /*04b2*/ 	.byte	0x3f
	.zero		1


	//   ....[70]....
        /*04b4*/ 	.word	0x000056e0
        /*04b8*/ 	.word	0x00000002
        /*04bc*/ 	.word	0x00000000
        /*04c0*/ 	.short	0x010a
        /*04c2*/ 	.byte	0x3f
	.zero		1


	//   ....[71]....
        /*04c4*/ 	.word	0x00005790
        /*04c8*/ 	.word	0x00000002
        /*04cc*/ 	.word	0x00000000
        /*04d0*/ 	.short	0x010a
        /*04d2*/ 	.byte	0x3f
	.zero		1


	//   ....[72]....
        /*04d4*/ 	.word	0x00005840
        /*04d8*/ 	.word	0x00000002
        /*04dc*/ 	.word	0x00000000
        /*04e0*/ 	.short	0x010a
        /*04e2*/ 	.byte	0x3f
	.zero		1


	//   ....[73]....
        /*04e4*/ 	.word	0x000058f0
        /*04e8*/ 	.word	0x00000002
        /*04ec*/ 	.word	0x00000000
        /*04f0*/ 	.short	0x010a
        /*04f2*/ 	.byte	0x3f
	.zero		1


	//   ....[74]....
        /*04f4*/ 	.word	0x000059a0
        /*04f8*/ 	.word	0x00000002
        /*04fc*/ 	.word	0x00000000
        /*0500*/ 	.short	0x010a
        /*0502*/ 	.byte	0x3f
	.zero		1


	//   ....[75]....
        /*0504*/ 	.word	0x00005a50
        /*0508*/ 	.word	0x00000002
        /*050c*/ 	.word	0x00000000
        /*0510*/ 	.short	0x010a
        /*0512*/ 	.byte	0x3f
	.zero		1


	//   ....[76]....
        /*0514*/ 	.word	0x00005b00
        /*0518*/ 	.word	0x00000002
        /*051c*/ 	.word	0x00000000
        /*0520*/ 	.short	0x010a
        /*0522*/ 	.byte	0x3f
	.zero		1


	//   ....[77]....
        /*0524*/ 	.word	0x00005bb0
        /*0528*/ 	.word	0x00000002
        /*052c*/ 	.word	0x00000000
        /*0530*/ 	.short	0x010a
        /*0532*/ 	.byte	0x3f
	.zero		1


	//   ....[78]....
        /*0534*/ 	.word	0x00005c60
        /*0538*/ 	.word	0x00000002
        /*053c*/ 	.word	0x00000000
        /*0540*/ 	.short	0x010a
        /*0542*/ 	.byte	0x3f
	.zero		1


	//   ....[79]....
        /*0544*/ 	.word	0x00005d10
        /*0548*/ 	.word	0x00000002
        /*054c*/ 	.word	0x00000000
        /*0550*/ 	.short	0x010a
        /*0552*/ 	.byte	0x3f
	.zero		1


	//   ....[80]....
        /*0554*/ 	.word	0x00005dc0
        /*0558*/ 	.word	0x00000002
        /*055c*/ 	.word	0x00000000
        /*0560*/ 	.short	0x010a
        /*0562*/ 	.byte	0x3f
	.zero		1


	//   ....[81]....
        /*0564*/ 	.word	0x00005e70
        /*0568*/ 	.word	0x00000002
        /*056c*/ 	.word	0x00000000
        /*0570*/ 	.short	0x010a
        /*0572*/ 	.byte	0x3f
	.zero		1


	//   ....[82]....
        /*0574*/ 	.word	0x00005f20
        /*0578*/ 	.word	0x00000002
        /*057c*/ 	.word	0x00000000
        /*0580*/ 	.short	0x010a
        /*0582*/ 	.byte	0x3f
	.zero		1


	//   ....[83]....
        /*0584*/ 	.word	0x00005fd0
        /*0588*/ 	.word	0x00000002
        /*058c*/ 	.word	0x00000000
        /*0590*/ 	.short	0x010a
        /*0592*/ 	.byte	0x3f
	.zero		1


	//   ....[84]....
        /*0594*/ 	.word	0x00006080
        /*0598*/ 	.word	0x00000002
        /*059c*/ 	.word	0x00000000
        /*05a0*/ 	.short	0x010a
        /*05a2*/ 	.byte	0x3f
	.zero		1


	//   ....[85]....
        /*05a4*/ 	.word	0x00006130
        /*05a8*/ 	.word	0x00000002
        /*05ac*/ 	.word	0x00000000
        /*05b0*/ 	.short	0x010a
        /*05b2*/ 	.byte	0x3f
	.zero		1


	//   ....[86]....
        /*05b4*/ 	.word	0x000061e0
        /*05b8*/ 	.word	0x00000002
        /*05bc*/ 	.word	0x00000000
        /*05c0*/ 	.short	0x010a
        /*05c2*/ 	.byte	0x3f
	.zero		1


	//   ....[87]....
        /*05c4*/ 	.word	0x00006290
        /*05c8*/ 	.word	0x00000002
        /*05cc*/ 	.word	0x00000000
        /*05d0*/ 	.short	0x010a
        /*05d2*/ 	.byte	0x3f
	.zero		1


	//   ....[88]....
        /*05d4*/ 	.word	0x00006340
        /*05d8*/ 	.word	0x00000003
        /*05dc*/ 	.word	0x00000000
        /*05e0*/ 	.short	0x010a
        /*05e2*/ 	.byte	0x3f
	.zero		1


	//----- nvinfo : EIATTR_NUM_MBARRIERS
	.align		4
.L_26:
        /*05e4*/ 	.byte	0x03, 0x38
        /*05e6*/ 	.short	0x0038


	//----- nvinfo : EIATTR_EXIT_INSTR_OFFSETS
	.align		4
        /*05e8*/ 	.byte	0x04, 0x1c
        /*05ea*/ 	.short	(.L_28 - .L_27)


	//   ....[0]....
.L_27:
        /*05ec*/ 	.word	0x00001250


	//   ....[1]....
        /*05f0*/ 	.word	0x00001cf0


	//   ....[2]....
        /*05f4*/ 	.word	0x00001dd0


	//   ....[3]....
        /*05f8*/ 	.word	0x00001ec0


	//   ....[4]....
        /*05fc*/ 	.word	0x00003bf0


	//   ....[5]....
        /*0600*/ 	.word	0x00003c20


	//   ....[6]....
        /*0604*/ 	.word	0x00004710


	//   ....[7]....
        /*0608*/ 	.word	0x00004740


	//   ....[8]....
        /*060c*/ 	.word	0x00004760


	//   ....[9]....
        /*0610*/ 	.word	0x00004fa0


	//   ....[10]....
        /*0614*/ 	.word	0x00006370


	//----- nvinfo : EIATTR_MAX_THREADS
	.align		4
.L_28:
        /*0618*/ 	.byte	0x04, 0x05
        /*061a*/ 	.short	(.L_30 - .L_29)
.L_29:
        /*061c*/ 	.word	0x00000100
        /*0620*/ 	.word	0x00000001
        /*0624*/ 	.word	0x00000001


	//----- nvinfo : EIATTR_CRS_STACK_SIZE
	.align		4
.L_30:
        /*0628*/ 	.byte	0x04, 0x1e
        /*062a*/ 	.short	(.L_32 - .L_31)
.L_31:
        /*062c*/ 	.word	0x00000000


	//----- nvinfo : EIATTR_CBANK_PARAM_SIZE
	.align		4
.L_32:
        /*0630*/ 	.byte	0x03, 0x19
        /*0632*/ 	.short	0x0470


	//----- nvinfo : EIATTR_PARAM_CBANK
	.align		4
        /*0634*/ 	.byte	0x04, 0x0a
        /*0636*/ 	.short	(.L_34 - .L_33)
	.align		4
.L_33:
        /*0638*/ 	.word	index@(.nv.constant0._ZN7cutlass13device_kernelINS_4conv6kernel13ConvUniversalINS1_16ConvProblemShapeILNS1_8OperatorE2ELi3EEENS1_10collective14CollectiveConvINS1_46MainloopSm90TmaGmmaWarpSpecializedImplicitGemmILS5_2ELi28ELi3EN4cute5tupleIJNSA_1CILi2EEENSC_ILi1EEESE_EEENS1_36KernelImplicitTmaWarpSpecializedSm90ELi1EEENSB_IJNSC_ILi64EEENSB_IJSI_EEENSB_IJNSC_ILi32EEEEEEEEENS_10bfloat16_tESN_NSA_8TiledMMAINSA_8MMA_AtomIJNSA_4SM904GMMA27MMA_64x64x16_F32BF16BF16_SSILNSR_5MajorE1ELST_1ELNSR_7ScaleInE1ELSU_1EEEEEENSA_6LayoutINSB_IJSE_SE_SE_EEENSB_IJNSC_ILi0EEESZ_SZ_EEEEENSB_IJNSA_10UnderscoreES12_S12_EEEEENS7_6detail26Sm90ImplicitGemmTileTraitsINSA_13SM90_TMA_LOADENSA_14ComposedLayoutINSA_7SwizzleILi3ELi4ELi3EEENSA_18smem_ptr_flag_bitsILi16EEENSX_INSB_IJNSB_IJSI_SE_EEENSB_IJNSC_ILi8EEENSC_ILi4EEEEEENSB_IJSE_NSC_ILi28EEEEEEEEENSB_IJNSB_IJSE_SZ_EEENSB_IJSI_NSC_ILi512EEEEEENSB_IJSZ_NSC_ILi2048EEEEEEEEEEEEEvEENS16_INSA_30SM90_TMA_LOAD_IM2COL_MULTICASTES1R_vEEEENS_8epilogue10collective6detail29Sm90TmaWarpSpecializedAdapterINS1X_15DefaultEpilogueISN_NSB_IJlNSB_IJSE_lllEEESZ_EEES22_NS1W_6thread17LinearCombinationISN_Li1EffLNS23_9ScaleType4KindE0ELNS_15FloatRoundStyleE2ESN_EENS_4gemm15EpilogueDefaultEEEEEvvEEEEvNT_6ParamsE)
        /*063c*/ 	.short	0x0210
        /*063e*/ 	.short	0x0470


	//----- nvinfo : EIATTR_SW_WAR
	.align		4
.L_34:
        /*0640*/ 	.byte	0x04, 0x36
        /*0642*/ 	.short	(.L_36 - .L_35)
.L_35:
        /*0644*/ 	.word	0x00000008
.L_36:


//--------------------- .nv.callgraph             --------------------------
	.section	.nv.callgraph,"",@"SHT_CUDA_CALLGRAPH"
	.align	4
	.sectionentsize	8
	.align		4
        /*0000*/ 	.word	0x00000000
	.align		4
        /*0004*/ 	.word	0xffffffff
	.align		4
        /*0008*/ 	.word	0x00000000
	.align		4
        /*000c*/ 	.word	0xfffffffe
	.align		4
        /*0010*/ 	.word	0x00000000
	.align		4
        /*0014*/ 	.word	0xfffffffd
	.align		4
        /*0018*/ 	.word	0x00000000
	.align		4
        /*001c*/ 	.word	0xfffffffc


//--------------------- .nv.constant4             --------------------------
	.section	.nv.constant4,"a",@progbits
	.align	8
	.align		8
.nv.constant4:
        /*0000*/ 	.dword	_ZN39_INTERNAL_db2ee059_4_k_cu_6323e168_29094cuda3std3__45__cpo5beginE
	.align		8
        /*0008*/ 	.dword	_ZN39_INTERNAL_db2ee059_4_k_cu_6323e168_29094cuda3std3__45__cpo3endE
	.align		8
        /*0010*/ 	.dword	_ZN39_INTERNAL_db2ee059_4_k_cu_6323e168_29094cuda3std3__45__cpo6cbeginE
	.align		8
        /*0018*/ 	.dword	_ZN39_INTERNAL_db2ee059_4_k_cu_6323e168_29094cuda3std3__45__cpo4cendE
	.align		8
        /*0020*/ 	.dword	_ZN39_INTERNAL_db2ee059_4_k_cu_6323e168_29094cuda3std3__441_GLOBAL__N__db2ee059_4_k_cu_6323e168_29096ignoreE
	.align		8
        /*0028*/ 	.dword	_ZN39_INTERNAL_db2ee059_4_k_cu_6323e168_29094cuda3std3__419piecewise_constructE
	.align		8
        /*0030*/ 	.dword	_ZN39_INTERNAL_db2ee059_4_k_cu_6323e168_29094cuda3std3__48in_placeE
	.align		8
        /*0038*/ 	.dword	_ZN39_INTERNAL_db2ee059_4_k_cu_6323e168_29094cuda3std6ranges3__45__cpo4swapE
	.align		8
        /*0040*/ 	.dword	_ZN39_INTERNAL_db2ee059_4_k_cu_6323e168_29094cuda3std6ranges3__45__cpo9iter_moveE
	.align		8
        /*0048*/ 	.dword	_ZN39_INTERNAL_db2ee059_4_k_cu_6323e168_29094cute7productE
	.align		8
        /*0050*/ 	.dword	_ZN39_INTERNAL_db2ee059_4_k_cu_6323e168_29094cute1_E


//--------------------- .text._ZN7cutlass13device_kernelINS_4conv6kernel13ConvUniversalINS1_16ConvProblemShapeILNS1_8OperatorE2ELi3EEENS1_10collective14CollectiveConvINS1_46MainloopSm90TmaGmmaWarpSpecializedImplicitGemmILS5_2ELi28ELi3EN4cute5tupleIJNSA_1CILi2EEENSC_ILi1EEESE_EEENS1_36KernelImplicitTmaWarpSpecializedSm90ELi1EEENSB_IJNSC_ILi64EEENSB_IJSI_EEENSB_IJNSC_ILi32EEEEEEEEENS_10bfloat16_tESN_NSA_8TiledMMAINSA_8MMA_AtomIJNSA_4SM904GMMA27MMA_64x64x16_F32BF16BF16_SSILNSR_5MajorE1ELST_1ELNSR_7ScaleInE1ELSU_1EEEEEENSA_6LayoutINSB_IJSE_SE_SE_EEENSB_IJNSC_ILi0EEESZ_SZ_EEEEENSB_IJNSA_10UnderscoreES12_S12_EEEEENS7_6detail26Sm90ImplicitGemmTileTraitsINSA_13SM90_TMA_LOADENSA_14ComposedLayoutINSA_7SwizzleILi3ELi4ELi3EEENSA_18smem_ptr_flag_bitsILi16EEENSX_INSB_IJNSB_IJSI_SE_EEENSB_IJNSC_ILi8EEENSC_ILi4EEEEEENSB_IJSE_NSC_ILi28EEEEEEEEENSB_IJNSB_IJSE_SZ_EEENSB_IJSI_NSC_ILi512EEEEEENSB_IJSZ_NSC_ILi2048EEEEEEEEEEEEEvEENS16_INSA_30SM90_TMA_LOAD_IM2COL_MULTICASTES1R_vEEEENS_8epilogue10collective6detail29Sm90TmaWarpSpecializedAdapterINS1X_15DefaultEpilogueISN_NSB_IJlNSB_IJSE_lllEEESZ_EEES22_NS1W_6thread17LinearCombinationISN_Li1EffLNS23_9ScaleType4KindE0ELNS_15FloatRoundStyleE2ESN_EENS_4gemm15EpilogueDefaultEEEEEvvEEEEvNT_6ParamsE --------------------------
	.section	.text._ZN7cutlass13device_kernelINS_4conv6kernel13ConvUniversalINS1_16ConvProblemShapeILNS1_8OperatorE2ELi3EEENS1_10collective14CollectiveConvINS1_46MainloopSm90TmaGmmaWarpSpecializedImplicitGemmILS5_2ELi28ELi3EN4cute5tupleIJNSA_1CILi2EEENSC_ILi1EEESE_EEENS1_36KernelImplicitTmaWarpSpecializedSm90ELi1EEENSB_IJNSC_ILi64EEENSB_IJSI_EEENSB_IJNSC_ILi32EEEEEEEEENS_10bfloat16_tESN_NSA_8TiledMMAINSA_8MMA_AtomIJNSA_4SM904GMMA27MMA_64x64x16_F32BF16BF16_SSILNSR_5MajorE1ELST_1ELNSR_7ScaleInE1ELSU_1EEEEEENSA_6LayoutINSB_IJSE_SE_SE_EEENSB_IJNSC_ILi0EEESZ_SZ_EEEEENSB_IJNSA_10UnderscoreES12_S12_EEEEENS7_6detail26Sm90ImplicitGemmTileTraitsINSA_13SM90_TMA_LOADENSA_14ComposedLayoutINSA_7SwizzleILi3ELi4ELi3EEENSA_18smem_ptr_flag_bitsILi16EEENSX_INSB_IJNSB_IJSI_SE_EEENSB_IJNSC_ILi8EEENSC_ILi4EEEEEENSB_IJSE_NSC_ILi28EEEEEEEEENSB_IJNSB_IJSE_SZ_EEENSB_IJSI_NSC_ILi512EEEEEENSB_IJSZ_NSC_ILi2048EEEEEEEEEEEEEvEENS16_INSA_30SM90_TMA_LOAD_IM2COL_MULTICASTES1R_vEEEENS_8epilogue10collective6detail29Sm90TmaWarpSpecializedAdapterINS1X_15DefaultEpilogueISN_NSB_IJlNSB_IJSE_lllEEESZ_EEES22_NS1W_6thread17LinearCombinationISN_Li1EffLNS23_9ScaleType4KindE0ELNS_15FloatRoundStyleE2ESN_EENS_4gemm15EpilogueDefaultEEEEEvvEEEEvNT_6ParamsE,"ax",@progbits
	.align	128
.text._ZN7cutlass13device_kernelINS_4conv6kernel13ConvUniversalINS1_16ConvProblemShapeILNS1_8OperatorE2ELi3EEENS1_10collective14CollectiveConvINS1_46MainloopSm90TmaGmmaWarpSpecializedImplicitGemmILS5_2ELi28ELi3EN4cute5tupleIJNSA_1CILi2EEENSC_ILi1EEESE_EEENS1_36KernelImplicitTmaWarpSpecializedSm90ELi1EEENSB_IJNSC_ILi64EEENSB_IJSI_EEENSB_IJNSC_ILi32EEEEEEEEENS_10bfloat16_tESN_NSA_8TiledMMAINSA_8MMA_AtomIJNSA_4SM904GMMA27MMA_64x64x16_F32BF16BF16_SSILNSR_5MajorE1ELST_1ELNSR_7ScaleInE1ELSU_1EEEEEENSA_6LayoutINSB_IJSE_SE_SE_EEENSB_IJNSC_ILi0EEESZ_SZ_EEEEENSB_IJNSA_10UnderscoreES12_S12_EEEEENS7_6detail26Sm90ImplicitGemmTileTraitsINSA_13SM90_TMA_LOADENSA_14ComposedLayoutINSA_7SwizzleILi3ELi4ELi3EEENSA_18smem_ptr_flag_bitsILi16EEENSX_INSB_IJNSB_IJSI_SE_EEENSB_IJNSC_ILi8EEENSC_ILi4EEEEEENSB_IJSE_NSC_ILi28EEEEEEEEENSB_IJNSB_IJSE_SZ_EEENSB_IJSI_NSC_ILi512EEEEEENSB_IJSZ_NSC_ILi2048EEEEEEEEEEEEEvEENS16_INSA_30SM90_TMA_LOAD_IM2COL_MULTICASTES1R_vEEEENS_8epilogue10collective6detail29Sm90TmaWarpSpecializedAdapterINS1X_15DefaultEpilogueISN_NSB_IJlNSB_IJSE_lllEEESZ_EEES22_NS1W_6thread17LinearCombinationISN_Li1EffLNS23_9ScaleType4KindE0ELNS_15FloatRoundStyleE2ESN_EENS_4gemm15EpilogueDefaultEEEEEvvEEEEvNT_6ParamsE:
        .type           _ZN7cutlass13device_kernelINS_4conv6kernel13ConvUniversalINS1_16ConvProblemShapeILNS1_8OperatorE2ELi3EEENS1_10collective14CollectiveConvINS1_46MainloopSm90TmaGmmaWarpSpecializedImplicitGemmILS5_2ELi28ELi3EN4cute5tupleIJNSA_1CILi2EEENSC_ILi1EEESE_EEENS1_36KernelImplicitTmaWarpSpecializedSm90ELi1EEENSB_IJNSC_ILi64EEENSB_IJSI_EEENSB_IJNSC_ILi32EEEEEEEEENS_10bfloat16_tESN_NSA_8TiledMMAINSA_8MMA_AtomIJNSA_4SM904GMMA27MMA_64x64x16_F32BF16BF16_SSILNSR_5MajorE1ELST_1ELNSR_7ScaleInE1ELSU_1EEEEEENSA_6LayoutINSB_IJSE_SE_SE_EEENSB_IJNSC_ILi0EEESZ_SZ_EEEEENSB_IJNSA_10UnderscoreES12_S12_EEEEENS7_6detail26Sm90ImplicitGemmTileTraitsINSA_13SM90_TMA_LOADENSA_14ComposedLayoutINSA_7SwizzleILi3ELi4ELi3EEENSA_18smem_ptr_flag_bitsILi16EEENSX_INSB_IJNSB_IJSI_SE_EEENSB_IJNSC_ILi8EEENSC_ILi4EEEEEENSB_IJSE_NSC_ILi28EEEEEEEEENSB_IJNSB_IJSE_SZ_EEENSB_IJSI_NSC_ILi512EEEEEENSB_IJSZ_NSC_ILi2048EEEEEEEEEEEEEvEENS16_INSA_30SM90_TMA_LOAD_IM2COL_MULTICASTES1R_vEEEENS_8epilogue10collective6detail29Sm90TmaWarpSpecializedAdapterINS1X_15DefaultEpilogueISN_NSB_IJlNSB_IJSE_lllEEESZ_EEES22_NS1W_6thread17LinearCombinationISN_Li1EffLNS23_9ScaleType4KindE0ELNS_15FloatRoundStyleE2ESN_EENS_4gemm15EpilogueDefaultEEEEEvvEEEEvNT_6ParamsE,@function
        .size           _ZN7cutlass13device_kernelINS_4conv6kernel13ConvUniversalINS1_16ConvProblemShapeILNS1_8OperatorE2ELi3EEENS1_10collective14CollectiveConvINS1_46MainloopSm90TmaGmmaWarpSpecializedImplicitGemmILS5_2ELi28ELi3EN4cute5tupleIJNSA_1CILi2EEENSC_ILi1EEESE_EEENS1_36KernelImplicitTmaWarpSpecializedSm90ELi1EEENSB_IJNSC_ILi64EEENSB_IJSI_EEENSB_IJNSC_ILi32EEEEEEEEENS_10bfloat16_tESN_NSA_8TiledMMAINSA_8MMA_AtomIJNSA_4SM904GMMA27MMA_64x64x16_F32BF16BF16_SSILNSR_5MajorE1ELST_1ELNSR_7ScaleInE1ELSU_1EEEEEENSA_6LayoutINSB_IJSE_SE_SE_EEENSB_IJNSC_ILi0EEESZ_SZ_EEEEENSB_IJNSA_10UnderscoreES12_S12_EEEEENS7_6detail26Sm90ImplicitGemmTileTraitsINSA_13SM90_TMA_LOADENSA_14ComposedLayoutINSA_7SwizzleILi3ELi4ELi3EEENSA_18smem_ptr_flag_bitsILi16EEENSX_INSB_IJNSB_IJSI_SE_EEENSB_IJNSC_ILi8EEENSC_ILi4EEEEEENSB_IJSE_NSC_ILi28EEEEEEEEENSB_IJNSB_IJSE_SZ_EEENSB_IJSI_NSC_ILi512EEEEEENSB_IJSZ_NSC_ILi2048EEEEEEEEEEEEEvEENS16_INSA_30SM90_TMA_LOAD_IM2COL_MULTICASTES1R_vEEEENS_8epilogue10collective6detail29Sm90TmaWarpSpecializedAdapterINS1X_15DefaultEpilogueISN_NSB_IJlNSB_IJSE_lllEEESZ_EEES22_NS1W_6thread17LinearCombinationISN_Li1EffLNS23_9ScaleType4KindE0ELNS_15FloatRoundStyleE2ESN_EENS_4gemm15EpilogueDefaultEEEEEvvEEEEvNT_6ParamsE,(.L_x_124 - _ZN7cutlass13device_kernelINS_4conv6kernel13ConvUniversalINS1_16ConvProblemShapeILNS1_8OperatorE2ELi3EEENS1_10collective14CollectiveConvINS1_46MainloopSm90TmaGmmaWarpSpecializedImplicitGemmILS5_2ELi28ELi3EN4cute5tupleIJNSA_1CILi2EEENSC_ILi1EEESE_EEENS1_36KernelImplicitTmaWarpSpecializedSm90ELi1EEENSB_IJNSC_ILi64EEENSB_IJSI_EEENSB_IJNSC_ILi32EEEEEEEEENS_10bfloat16_tESN_NSA_8TiledMMAINSA_8MMA_AtomIJNSA_4SM904GMMA27MMA_64x64x16_F32BF16BF16_SSILNSR_5MajorE1ELST_1ELNSR_7ScaleInE1ELSU_1EEEEEENSA_6LayoutINSB_IJSE_SE_SE_EEENSB_IJNSC_ILi0EEESZ_SZ_EEEEENSB_IJNSA_10UnderscoreES12_S12_EEEEENS7_6detail26Sm90ImplicitGemmTileTraitsINSA_13SM90_TMA_LOADENSA_14ComposedLayoutINSA_7SwizzleILi3ELi4ELi3EEENSA_18smem_ptr_flag_bitsILi16EEENSX_INSB_IJNSB_IJSI_SE_EEENSB_IJNSC_ILi8EEENSC_ILi4EEEEEENSB_IJSE_NSC_ILi28EEEEEEEEENSB_IJNSB_IJSE_SZ_EEENSB_IJSI_NSC_ILi512EEEEEENSB_IJSZ_NSC_ILi2048EEEEEEEEEEEEEvEENS16_INSA_30SM90_TMA_LOAD_IM2COL_MULTICASTES1R_vEEEENS_8epilogue10collective6detail29Sm90TmaWarpSpecializedAdapterINS1X_15DefaultEpilogueISN_NSB_IJlNSB_IJSE_lllEEESZ_EEES22_NS1W_6thread17LinearCombinationISN_Li1EffLNS23_9ScaleType4KindE0ELNS_15FloatRoundStyleE2ESN_EENS_4gemm15EpilogueDefaultEEEEEvvEEEEvNT_6ParamsE)
        .other          _ZN7cutlass13device_kernelINS_4conv6kernel13ConvUniversalINS1_16ConvProblemShapeILNS1_8OperatorE2ELi3EEENS1_10collective14CollectiveConvINS1_46MainloopSm90TmaGmmaWarpSpecializedImplicitGemmILS5_2ELi28ELi3EN4cute5tupleIJNSA_1CILi2EEENSC_ILi1EEESE_EEENS1_36KernelImplicitTmaWarpSpecializedSm90ELi1EEENSB_IJNSC_ILi64EEENSB_IJSI_EEENSB_IJNSC_ILi32EEEEEEEEENS_10bfloat16_tESN_NSA_8TiledMMAINSA_8MMA_AtomIJNSA_4SM904GMMA27MMA_64x64x16_F32BF16BF16_SSILNSR_5MajorE1ELST_1ELNSR_7ScaleInE1ELSU_1EEEEEENSA_6LayoutINSB_IJSE_SE_SE_EEENSB_IJNSC_ILi0EEESZ_SZ_EEEEENSB_IJNSA_10UnderscoreES12_S12_EEEEENS7_6detail26Sm90ImplicitGemmTileTraitsINSA_13SM90_TMA_LOADENSA_14ComposedLayoutINSA_7SwizzleILi3ELi4ELi3EEENSA_18smem_ptr_flag_bitsILi16EEENSX_INSB_IJNSB_IJSI_SE_EEENSB_IJNSC_ILi8EEENSC_ILi4EEEEEENSB_IJSE_NSC_ILi28EEEEEEEEENSB_IJNSB_IJSE_SZ_EEENSB_IJSI_NSC_ILi512EEEEEENSB_IJSZ_NSC_ILi2048EEEEEEEEEEEEEvEENS16_INSA_30SM90_TMA_LOAD_IM2COL_MULTICASTES1R_vEEEENS_8epilogue10collective6detail29Sm90TmaWarpSpecializedAdapterINS1X_15DefaultEpilogueISN_NSB_IJlNSB_IJSE_lllEEESZ_EEES22_NS1W_6thread17LinearCombinationISN_Li1EffLNS23_9ScaleType4KindE0ELNS_15FloatRoundStyleE2ESN_EENS_4gemm15EpilogueDefaultEEEEEvvEEEEvNT_6ParamsE,@"STO_CUDA_ENTRY STV_DEFAULT"
_ZN7cutlass13device_kernelINS_4conv6kernel13ConvUniversalINS1_16ConvProblemShapeILNS1_8OperatorE2ELi3EEENS1_10collective14CollectiveConvINS1_46MainloopSm90TmaGmmaWarpSpecializedImplicitGemmILS5_2ELi28ELi3EN4cute5tupleIJNSA_1CILi2EEENSC_ILi1EEESE_EEENS1_36KernelImplicitTmaWarpSpecializedSm90ELi1EEENSB_IJNSC_ILi64EEENSB_IJSI_EEENSB_IJNSC_ILi32EEEEEEEEENS_10bfloat16_tESN_NSA_8TiledMMAINSA_8MMA_AtomIJNSA_4SM904GMMA27MMA_64x64x16_F32BF16BF16_SSILNSR_5MajorE1ELST_1ELNSR_7ScaleInE1ELSU_1EEEEEENSA_6LayoutINSB_IJSE_SE_SE_EEENSB_IJNSC_ILi0EEESZ_SZ_EEEEENSB_IJNSA_10UnderscoreES12_S12_EEEEENS7_6detail26Sm90ImplicitGemmTileTraitsINSA_13SM90_TMA_LOADENSA_14ComposedLayoutINSA_7SwizzleILi3ELi4ELi3EEENSA_18smem_ptr_flag_bitsILi16EEENSX_INSB_IJNSB_IJSI_SE_EEENSB_IJNSC_ILi8EEENSC_ILi4EEEEEENSB_IJSE_NSC_ILi28EEEEEEEEENSB_IJNSB_IJSE_SZ_EEENSB_IJSI_NSC_ILi512EEEEEENSB_IJSZ_NSC_ILi2048EEEEEEEEEEEEEvEENS16_INSA_30SM90_TMA_LOAD_IM2COL_MULTICASTES1R_vEEEENS_8epilogue10collective6detail29Sm90TmaWarpSpecializedAdapterINS1X_15DefaultEpilogueISN_NSB_IJlNSB_IJSE_lllEEESZ_EEES22_NS1W_6thread17LinearCombinationISN_Li1EffLNS23_9ScaleType4KindE0ELNS_15FloatRoundStyleE2ESN_EENS_4gemm15EpilogueDefaultEEEEEvvEEEEvNT_6ParamsE:
[----:B------:R-:W-:Y:S01]  /*0000*/  LDC R1, c[0x0][0x28] ;  /* 0x00000a00ff017b82 */ /* 0x000fe20000000800 */
[----:B------:R-:W0:Y:S01]  /*0010*/  S2R R8, SR_TID.X ;  /* 0x0000000000087919 */ /* 0x000e220000002100 */
[----:B------:R-:W-:Y:S01]  /*0020*/  ELECT P0, URZ, PT ;  /* 0x00000000003f782f */ /* 0x000fe20003800000 */
[----:B------:R-:W-:Y:S01]  /*0030*/  BSSY B0, `(.L_x_0) ;  /* 0x0000010000007945 */ /* 0x000fe20003800000 */
[----:B------:R-:W1:Y:S01]  /*0040*/  S2R R9, SR_CTAID.X ;  /* 0x0000000000097919 */ /* 0x000e620000002500 */
[--C-:B0-----:R-:W-:Y:S02]  /*0050*/  SHF.R.U32.HI R0, RZ, 0x5, R8.reuse ;  /* 0x00000005ff007819 */ /* 0x101fe40000011608 */
[----:B------:R-:W-:-:S03]  /*0060*/  SHF.R.U32.HI R10, RZ, 0x7, R8 ;  /* 0x00000007ff0a7819 */ /* 0x000fc60000011608 */
[----:B------:R-:W0:Y:S04]  /*0070*/  SHFL.IDX PT, R13, R0, RZ, 0x1f ;  /* 0x00001fff000d7589 */ /* 0x000e2800000e0000 */
[----:B------:R-:W2:Y:S01]  /*0080*/  SHFL.IDX PT, R10, R10, RZ, 0x1f ;  /* 0x00001fff0a0a7589 */ /* 0x000ea200000e0000 */
[----:B0-----:R-:W-:-:S13]  /*0090*/  ISETP.NE.OR P0, PT, R13, RZ, !P0 ;  /* 0x000000ff0d00720c */ /* 0x001fda0004705670 */
[----:B-12---:R-:W-:Y:S05]  /*00a0*/  @P0 BRA `(.L_x_1) ;  /* 0x0000000000200947 */ /* 0x006fea0003800000 */
[----:B------:R-:W-:Y:S02]  /*00b0*/  ULDC.64 UR4, c[0x0][0x198] ;  /* 0x0000660000047ab9 */ /* 0x000fe40000000a00 */
[----:B------:R-:W-:Y:S02]  /*00c0*/  UIADD3 UR6, UP0, UR4, 0xf0, URZ ;  /* 0x000000f004067890 */ /* 0x000fe4000ff1e03f */
[----:B------:R-:W-:Y:S02]  /*00d0*/  UIADD3 UR4, UP1, UR4, 0x1f0, URZ ;  /* 0x000001f004047890 */ /* 0x000fe4000ff3e03f */
[----:B------:R-:W-:Y:S02]  /*00e0*/  UIADD3.X UR7, URZ, UR5, URZ, UP0, !UPT ;  /* 0x000000053f077290 */ /* 0x000fe400087fe43f */
[----:B------:R-:W-:-:S07]  /*00f0*/  UIADD3.X UR5, URZ, UR5, URZ, UP1, !UPT ;  /* 0x000000053f057290 */ /* 0x000fce0008ffe43f */
[----:B------:R0:W-:Y:S02]  /*0100*/  UTMACCTL.PF [UR6] ;  /* 0x00000000060079b9 */ /* 0x0001e40008040000 */
[----:B------:R0:W-:Y:S02]  /*0110*/  UTMACCTL.PF [UR4] ;  /* 0x00000000040079b9 */ /* 0x0001e40008040000 */
[----:B0-----:R-:W-:Y:S01]  /*0120*/  NOP ;  /* 0x0000000000007918 */ /* 0x001fe20000000000 */
.L_x_1:
[----:B------:R-:W-:Y:S05]  /*0130*/  BSYNC B0 ;  /* 0x0000000000007941 */ /* 0x000fea0003800000 */
.L_x_0:
[----:B------:R-:W0:Y:S01]  /*0140*/  SHFL.IDX PT, R0, R0, RZ, 0x1f ;  /* 0x00001fff00007589 */ /* 0x000e2200000e0000 */
[----:B------:R-:W-:Y:S02]  /*0150*/  SHF.R.S32.HI R3, RZ, 0x1f, R8 ;  /* 0x0000001fff037819 */ /* 0x000fe40000011408 */
[----:B------:R-:W-:Y:S01]  /*0160*/  I2FP.F32.U32 R4, R9 ;  /* 0x0000000900047245 */ /* 0x000fe20000201000 */
[----:B------:R-:W1:Y:S01]  /*0170*/  S2R R5, SR_CTAID.Y ;  /* 0x0000000000057919 */ /* 0x000e620000002600 */
[----:B------:R-:W-:-:S04]  /*0180*/  LEA.HI R3, R3, R8, RZ, 0x7 ;  /* 0x0000000803037211 */ /* 0x000fc800078f38ff */
[----:B------:R-:W-:-:S05]  /*0190*/  LOP3.LUT R3, R3, 0xffffff80, RZ, 0xc0, !PT ;  /* 0xffffff8003037812 */ /* 0x000fca00078ec0ff */
[----:B------:R-:W-:-:S05]  /*01a0*/  IMAD.IADD R11, R8, 0x1, -R3 ;  /* 0x00000001080b7824 */ /* 0x000fca00078e0a03 */
[----:B------:R-:W-:-:S04]  /*01b0*/  SHF.R.S32.HI R2, RZ, 0x1f, R11 ;  /* 0x0000001fff027819 */ /* 0x000fc8000001140b */
[----:B------:R-:W-:Y:S02]  /*01c0*/  LEA.HI R2, R2, R11, RZ, 0x3 ;  /* 0x0000000b02027211 */ /* 0x000fe400078f18ff */
[----:B0-----:R-:W-:Y:S02]  /*01d0*/  ISETP.NE.AND P0, PT, R0, RZ, PT ;  /* 0x000000ff0000720c */ /* 0x001fe40003f05270 */
[--C-:B------:R-:W-:Y:S02]  /*01e0*/  SHF.R.S32.HI R3, RZ, 0x3, R2.reuse ;  /* 0x00000003ff037819 */ /* 0x100fe40000011402 */
[----:B------:R-:W-:Y:S02]  /*01f0*/  SHF.R.S32.HI R2, RZ, 0x1f, R2 ;  /* 0x0000001fff027819 */ /* 0x000fe40000011402 */
[----:B------:R-:W-:-:S07]  /*0200*/  SHF.R.S32.HI R7, RZ, 0x1f, R0 ;  /* 0x0000001fff077819 */ /* 0x000fce0000011400 */
[----:B-1----:R-:W-:Y:S05]  /*0210*/  @P0 BRA `(.L_x_2) ;  /* 0x0000000400240947 */ /* 0x002fea0003800000 */
[----:B------:R-:W-:Y:S01]  /*0220*/  ELECT P0, URZ, PT ;  /* 0x00000000003f782f */ /* 0x000fe20003800000 */
[----:B------:R-:W-:-:S12]  /*0230*/  BSSY B0, `(.L_x_2) ;  /* 0x0000047000007945 */ /* 0x000fd80003800000 */
[----:B------:R-:W-:Y:S05]  /*0240*/  @!P0 BRA `(.L_x_3) ;  /* 0x0000000400148947 */ /* 0x000fea0003800000 */
[----:B------:R-:W0:Y:S01]  /*0250*/  S2UR UR8, SR_CgaCtaId ;  /* 0x00000000000879c3 */ /* 0x000e220000008800 */
[----:B------:R-:W-:Y:S01]  /*0260*/  UMOV UR4, 0x400 ;  /* 0x0000040000047882 */ /* 0x000fe20000000000 */
[----:B------:R-:W-:Y:S01]  /*0270*/  UMOV UR5, 0x1 ;  /* 0x0000000100057882 */ /* 0x000fe20000000000 */
[----:B------:R-:W-:Y:S02]  /*0280*/  UMOV UR6, 0x2 ;  /* 0x0000000200067882 */ /* 0x000fe40000000000 */
[----:B------:R-:W-:-:S04]  /*0290*/  UIADD3 UR6, -UR6, 0x100000, URZ ;  /* 0x0010000006067890 */ /* 0x000fc8000fffe13f */
[----:B------:R-:W-:Y:S02]  /*02a0*/  USHF.L.U32 UR7, UR6, 0xb, URZ ;  /* 0x0000000b06077899 */ /* 0x000fe4000800063f */
[----:B------:R-:W-:Y:S02]  /*02b0*/  USHF.L.U32 UR6, UR6, 0x1, URZ ;  /* 0x0000000106067899 */ /* 0x000fe4000800063f */
[----:B0-----:R-:W-:Y:S02]  /*02c0*/  ULEA UR8, UR8, UR4, 0x18 ;  /* 0x0000000408087291 */ /* 0x001fe4000f8ec03f */
[----:B------:R-:W-:-:S04]  /*02d0*/  UIADD3 UR4, -UR5, 0x100000, URZ ;  /* 0x0010000005047890 */ /* 0x000fc8000fffe13f */
[----:B------:R-:W-:Y:S02]  /*02e0*/  USHF.L.U32 UR5, UR4, 0xb, URZ ;  /* 0x0000000b04057899 */ /* 0x000fe4000800063f */
[----:B------:R-:W-:Y:S01]  /*02f0*/  USHF.L.U32 UR4, UR4, 0x1, URZ ;  /* 0x0000000104047899 */ /* 0x000fe2000800063f */
[----:B------:R-:W0:Y:S11]  /*0300*/  FENCE.VIEW.ASYNC.S ;  /* 0x00000000000073c6 */ /* 0x000e360000000000 */
[----:B0-----:R0:W1:Y:S01]  /*0310*/  SYNCS.EXCH.64 URZ, [UR8+0x38000], UR4 ;  /* 0x03800004083f75b2 */ /* 0x0010620008000100 */
[----:B------:R0:W2:Y:S01]  /*0320*/  SYNCS.EXCH.64 URZ, [UR8+0x380e0], UR6 ;  /* 0x0380e006083f75b2 */ /* 0x0000a20008000100 */
[----:B------:R0:W3:Y:S01]  /*0330*/  SYNCS.EXCH.64 URZ, [UR8+0x38008], UR4 ;  /* 0x03800804083f75b2 */ /* 0x0000e20008000100 */
[----:B------:R0:W4:Y:S01]  /*0340*/  SYNCS.EXCH.64 URZ, [UR8+0x380e8], UR6 ;  /* 0x0380e806083f75b2 */ /* 0x0001220008000100 */
[----:B------:R0:W0:Y:S01]  /*0350*/  SYNCS.EXCH.64 URZ, [UR8+0x38010], UR4 ;  /* 0x03801004083f75b2 */ /* 0x0000220008000100 */
        /* <DEDUP_REMOVED lines=51> */
[----:B-1234-:R-:W-:Y:S01]  /*0690*/  NOP ;  /* 0x0000000000007918 */ /* 0x01efe20000000000 */
.L_x_3:
[----:B0-----:R-:W-:Y:S05]  /*06a0*/  BSYNC B0 ;  /* 0x0000000000007941 */ /* 0x001fea0003800000 */
.L_x_2:
[----:B------:R-:W-:Y:S01]  /*06b0*/  ULDC UR4, c[0x0][0x150] ;  /* 0x0000540000047ab9 */ /* 0x000fe20000000800 */
[----:B------:R-:W-:Y:S01]  /*06c0*/  LEA.HI R2, R2, R3, RZ, 0x2 ;  /* 0x0000000302027211 */ /* 0x000fe200078f10ff */
[----:B------:R-:W-:Y:S01]  /*06d0*/  FMUL R4, R4, UR4 ;  /* 0x0000000404047c20 */ /* 0x000fe20008400000 */
[----:B------:R-:W-:Y:S01]  /*06e0*/  LEA.HI R7, R7, R0, RZ, 0x2 ;  /* 0x0000000007077211 */ /* 0x000fe200078f10ff */
[----:B------:R-:W-:Y:S01]  /*06f0*/  ULDC UR4, c[0x0][0x154] ;  /* 0x0000550000047ab9 */ /* 0x000fe20000000800 */
[----:B------:R-:W-:Y:S01]  /*0700*/  LOP3.LUT R2, R2, 0xfffffffc, RZ, 0xc0, !PT ;  /* 0xfffffffc02027812 */ /* 0x000fe200078ec0ff */
[----:B------:R-:W-:Y:S01]  /*0710*/  NOP ;  /* 0x0000000000007918 */ /* 0x000fe20000000000 */
[----:B------:R-:W-:Y:S01]  /*0720*/  LOP3.LUT R7, R7, 0x3ffffffc, RZ, 0xc0, !PT ;  /* 0x3ffffffc07077812 */ /* 0x000fe200078ec0ff */
[----:B------:R-:W0:Y:S01]  /*0730*/  F2I.U32.TRUNC.NTZ R4, R4 ;  /* 0x0000000400047305 */ /* 0x000e22000020f000 */
[----:B------:R-:W-:Y:S01]  /*0740*/  LOP3.LUT P0, RZ, R11, 0x7, RZ, 0xc0, !PT ;  /* 0x000000070bff7812 */ /* 0x000fe2000780c0ff */
[----:B------:R-:W-:Y:S01]  /*0750*/  IMAD.IADD R2, R3, 0x1, -R2 ;  /* 0x0000000103027824 */ /* 0x000fe200078e0a02 */
[----:B------:R-:W-:Y:S01]  /*0760*/  I2FP.F32.U32 R3, R5 ;  /* 0x0000000500037245 */ /* 0x000fe20000201000 */
[----:B------:R-:W-:Y:S01]  /*0770*/  IMAD.IADD R7, R0, 0x1, -R7 ;  /* 0x0000000100077824 */ /* 0x000fe200078e0a07 */
[----:B------:R-:W-:Y:S01]  /*0780*/  ISETP.NE.AND P3, PT, R10, 0x1, PT ;  /* 0x000000010a00780c */ /* 0x000fe20003f65270 */
[----:B------:R-:W-:-:S02]  /*0790*/  NOP ;  /* 0x0000000000007918 */ /* 0x000fc40000000000 */
[----:B------:R-:W-:Y:S02]  /*07a0*/  IMAD R2, R7, 0x4, R2 ;  /* 0x0000000407027824 */ /* 0x000fe400078e0202 */
[----:B------:R-:W-:Y:S01]  /*07b0*/  FMUL R6, R3, UR4 ;  /* 0x0000000403067c20 */ /* 0x000fe20008400000 */
[----:B------:R-:W1:Y:S01]  /*07c0*/  LDC R7, c[0x0][0x140] ;  /* 0x00005000ff077b82 */ /* 0x000e620000000800 */
[----:B------:R-:W-:Y:S01]  /*07d0*/  ULDC UR4, c[0x0][0x144] ;  /* 0x0000510000047ab9 */ /* 0x000fe20000000800 */
[----:B------:R-:W-:Y:S01]  /*07e0*/  LEA.HI R0, R2, R2, RZ, 0x1 ;  /* 0x0000000202007211 */ /* 0x000fe200078f08ff */
[----:B0-----:R-:W-:Y:S02]  /*07f0*/  IMAD.MOV R12, RZ, RZ, -R4 ;  /* 0x000000ffff0c7224 */ /* 0x001fe400078e0a04 */
[----:B------:R-:W0:Y:S01]  /*0800*/  F2I.U32.TRUNC.NTZ R6, R6 ;  /* 0x0000000600067305 */ /* 0x000e22000020f000 */
[----:B------:R-:W-:Y:S01]  /*0810*/  LOP3.LUT R3, R0, 0xfffffffe, RZ, 0xc0, !PT ;  /* 0xfffffffe00037812 */ /* 0x000fe200078ec0ff */
[----:B------:R-:W-:Y:S01]  /*0820*/  IMAD R0, R12, UR4, R9 ;  /* 0x000000040c007c24 */ /* 0x000fe2000f8e0209 */
[----:B------:R-:W-:-:S03]  /*0830*/  ULDC UR4, c[0x0][0x148] ;  /* 0x0000520000047ab9 */ /* 0x000fc60000000800 */
[----:B------:R-:W-:-:S05]  /*0840*/  IMAD.IADD R3, R2, 0x1, -R3 ;  /* 0x0000000102037824 */ /* 0x000fca00078e0a03 */
[----:B------:R-:W-:Y:S01]  /*0850*/  ISETP.NE.AND P4, PT, R3, R0, PT ;  /* 0x000000000300720c */ /* 0x000fe20003f85270 */
[----:B------:R-:W-:Y:S01]  /*0860*/  IMAD.SHL.U32 R3, R2, 0x4, RZ ;  /* 0x0000000402037824 */ /* 0x000fe200078e00ff */
[----:B------:R-:W-:Y:S01]  /*0870*/  SHF.R.S32.HI R0, RZ, 0x1f, R13 ;  /* 0x0000001fff007819 */ /* 0x000fe2000001140d */
[----:B0-----:R-:W-:-:S03]  /*0880*/  IMAD.MOV R12, RZ, RZ, -R6 ;  /* 0x000000ffff0c7224 */ /* 0x001fc600078e0a06 */
[----:B------:R-:W-:Y:S02]  /*0890*/  LEA.HI R0, R0, R13, RZ, 0x2 ;  /* 0x0000000d00007211 */ /* 0x000fe400078f10ff */
[----:B------:R-:W-:Y:S01]  /*08a0*/  LOP3.LUT R4, R2, 0xc, R3, 0x78, !PT ;  /* 0x0000000c02047812 */ /* 0x000fe200078e7803 */
[----:B------:R-:W-:Y:S01]  /*08b0*/  IMAD R3, R12, UR4, R5 ;  /* 0x000000040c037c24 */ /* 0x000fe2000f8e0205 */
[----:B------:R-:W-:Y:S02]  /*08c0*/  LOP3.LUT R0, R0, 0xfffffffc, RZ, 0xc0, !PT ;  /* 0xfffffffc00007812 */ /* 0x000fe400078ec0ff */
[----:B-1----:R-:W-:Y:S01]  /*08d0*/  ISETP.EQ.U32.AND P1, PT, R7, 0x1, PT ;  /* 0x000000010700780c */ /* 0x002fe20003f22070 */
[----:B------:R-:W-:Y:S01]  /*08e0*/  IMAD.MOV.U32 R7, RZ, RZ, 0x1 ;  /* 0x00000001ff077424 */ /* 0x000fe200078e00ff */
[C---:B------:R-:W-:Y:S01]  /*08f0*/  @P4 LEA.HI R2, R4.reuse, R4, RZ, 0x1 ;  /* 0x0000000404024211 */ /* 0x040fe200078f08ff */
[----:B------:R-:W-:Y:S01]  /*0900*/  IMAD.IADD R13, R13, 0x1, -R0 ;  /* 0x000000010d0d7824 */ /* 0x000fe200078e0a00 */
[----:B------:R-:W-:-:S02]  /*0910*/  ISETP.LT.U32.AND P0, PT, R4, 0x2, !P0 ;  /* 0x000000020400780c */ /* 0x000fc40004701070 */
[----:B------:R-:W-:Y:S02]  /*0920*/  @P4 SHF.R.S32.HI R2, RZ, 0x1, R2 ;  /* 0x00000001ff024819 */ /* 0x000fe40000011402 */
[----:B------:R-:W-:Y:S02]  /*0930*/  LOP3.LUT P2, RZ, R10, R13, RZ, 0xfc, !PT ;  /* 0x0000000d0aff7212 */ /* 0x000fe4000784fcff */
[----:B------:R-:W-:Y:S02]  /*0940*/  @P4 ISETP.NE.AND P5, PT, R2, R3, PT ;  /* 0x000000030200420c */ /* 0x000fe40003fa5270 */
[----:B------:R-:W-:Y:S02]  /*0950*/  SEL R6, RZ, 0x1, P2 ;  /* 0x00000001ff067807 */ /* 0x000fe40001000000 */
[----:B------:R-:W-:Y:S02]  /*0960*/  SEL R0, RZ, 0x1, !P0 ;  /* 0x00000001ff007807 */ /* 0x000fe40004000000 */
[----:B------:R-:W-:-:S02]  /*0970*/  @P4 SEL R7, RZ, 0x1, P5 ;  /* 0x00000001ff074807 */ /* 0x000fc40002800000 */
[----:B------:R-:W-:Y:S02]  /*0980*/  SEL R6, R6, 0x2, P3 ;  /* 0x0000000206067807 */ /* 0x000fe40001800000 */
[----:B------:R-:W-:Y:S01]  /*0990*/  LOP3.LUT R7, R7, R0, RZ, 0xc0, !PT ;  /* 0x0000000007077212 */ /* 0x000fe200078ec0ff */
[----:B------:R-:W-:Y:S06]  /*09a0*/  @!P1 BRA `(.L_x_4) ;  /* 0x0000000000089947 */ /* 0x000fec0003800000 */
[----:B------:R-:W-:Y:S01]  /*09b0*/  UCGABAR_ARV ;  /* 0x00000000000079c7 */ /* 0x000fe20008000000 */
[----:B------:R-:W-:Y:S05]  /*09c0*/  BRA `(.L_x_5) ;  /* 0x0000000000047947 */ /* 0x000fea0003800000 */
.L_x_4:
[----:B------:R-:W-:Y:S01]  /*09d0*/  NOP ;  /* 0x0000000000007918 */ /* 0x000fe20000000000 */
.L_x_5:
[----:B------:R-:W-:Y:S01]  /*09e0*/  ULDC.64 UR4, c[0x0][0x618] ;  /* 0x0001860000047ab9 */ /* 0x000fe20000000a00 */
[----:B------:R-:W-:Y:S01]  /*09f0*/  ULDC.64 UR12, c[0x0][0x208] ;  /* 0x00008200000c7ab9 */ /* 0x000fe20000000a00 */
[----:B------:R-:W-:-:S04]  /*0a00*/  ISETP.NE.U32.AND P0, PT, RZ, UR4, PT ;  /* 0x00000004ff007c0c */ /* 0x000fc8000bf05070 */
[----:B------:R-:W-:-:S13]  /*0a10*/  ISETP.NE.AND.EX P0, PT, RZ, UR5, PT, P0 ;  /* 0x00000005ff007c0c */ /* 0x000fda000bf05300 */
[----:B------:R-:W-:Y:S05]  /*0a20*/  @!P0 BRA `(.L_x_6) ;  /* 0x00000000001c8947 */ /* 0x000fea0003800000 */
[----:B------:R-:W0:Y:S02]  /*0a30*/  LDC.64 R2, c[0x0][0x618] ;  /* 0x00018600ff027b82 */ /* 0x000e240000000a00 */
[----:B0-----:R-:W2:Y:S02]  /*0a40*/  LDG.E.64 R2, desc[UR12][R2.64] ;  /* 0x0000000c02027981 */ /* 0x001ea4000c1e1b00 */
[----:B--2---:R-:W-:-:S04]  /*0a50*/  ISETP.NE.U32.AND P0, PT, R2, RZ, PT ;  /* 0x000000ff0200720c */ /* 0x004fc80003f05070 */
[----:B------:R-:W-:-:S13]  /*0a60*/  ISETP.NE.AND.EX P0, PT, R3, RZ, PT, P0 ;  /* 0x000000ff0300720c */ /* 0x000fda0003f05300 */
[----:B------:R-:W-:Y:S05]  /*0a70*/  @!P0 BRA `(.L_x_6) ;  /* 0x0000000000088947 */ /* 0x000fea0003800000 */
[----:B------:R0:W5:Y:S01]  /*0a80*/  LD.E R0, desc[UR12][R2.64] ;  /* 0x0000000c02007980 */ /* 0x000162000c101900 */
[----:B------:R-:W-:Y:S05]  /*0a90*/  BRA `(.L_x_7) ;  /* 0x0000000000207947 */ /* 0x000fea0003800000 */
.L_x_6:
[----:B------:R-:W-:Y:S02]  /*0aa0*/  ULDC.64 UR4, c[0x0][0x608] ;  /* 0x0001820000047ab9 */ /* 0x000fe40000000a00 */
[----:B------:R-:W-:-:S04]  /*0ab0*/  ISETP.NE.U32.AND P0, PT, RZ, UR4, PT ;  /* 0x00000004ff007c0c */ /* 0x000fc8000bf05070 */
[----:B------:R-:W-:-:S13]  /*0ac0*/  ISETP.NE.AND.EX P0, PT, RZ, UR5, PT, P0 ;  /* 0x00000005ff007c0c */ /* 0x000fda000bf05300 */
[----:B------:R-:W-:Y:S05]  /*0ad0*/  @!P0 BRA `(.L_x_8) ;  /* 0x00000000000c8947 */ /* 0x000fea0003800000 */
[----:B------:R-:W0:Y:S02]  /*0ae0*/  LDC.64 R2, c[0x0][0x608] ;  /* 0x00018200ff027b82 */ /* 0x000e240000000a00 */
[----:B0-----:R1:W5:Y:S01]  /*0af0*/  LDG.E R0, desc[UR12][R2.64] ;  /* 0x0000000c02007981 */ /* 0x001362000c1e1900 */
[----:B------:R-:W-:Y:S05]  /*0b00*/  BRA `(.L_x_7) ;  /* 0x0000000000047947 */ /* 0x000fea0003800000 */
.L_x_8:
[----:B------:R-:W2:Y:S02]  /*0b10*/  LDC R0, c[0x0][0x600] ;  /* 0x00018000ff007b82 */ /* 0x000ea40000000800 */
.L_x_7:
[----:B------:R-:W-:Y:S02]  /*0b20*/  ULDC.64 UR4, c[0x0][0x620] ;  /* 0x0001880000047ab9 */ /* 0x000fe40000000a00 */
[----:B------:R-:W-:-:S04]  /*0b30*/  ISETP.NE.U32.AND P0, PT, RZ, UR4, PT ;  /* 0x00000004ff007c0c */ /* 0x000fc8000bf05070 */
[----:B------:R-:W-:-:S13]  /*0b40*/  ISETP.NE.AND.EX P0, PT, RZ, UR5, PT, P0 ;  /* 0x00000005ff007c0c */ /* 0x000fda000bf05300 */
[----:B------:R-:W-:Y:S05]  /*0b50*/  @!P0 BRA `(.L_x_9) ;  /* 0x00000000001c8947 */ /* 0x000fea0003800000 */
[----:B01----:R-:W0:Y:S02]  /*0b60*/  LDC.64 R2, c[0x0][0x620] ;  /* 0x00018800ff027b82 */ /* 0x003e240000000a00 */
[----:B0-----:R-:W3:Y:S02]  /*0b70*/  LDG.E.64 R2, desc[UR12][R2.64] ;  /* 0x0000000c02027981 */ /* 0x001ee4000c1e1b00 */
[----:B---3--:R-:W-:-:S04]  /*0b80*/  ISETP.NE.U32.AND P0, PT, R2, RZ, PT ;  /* 0x000000ff0200720c */ /* 0x008fc80003f05070 */
[----:B------:R-:W-:-:S13]  /*0b90*/  ISETP.NE.AND.EX P0, PT, R3, RZ, PT, P0 ;  /* 0x000000ff0300720c */ /* 0x000fda0003f05300 */
[----:B------:R-:W-:Y:S05]  /*0ba0*/  @!P0 BRA `(.L_x_9) ;  /* 0x0000000000088947 */ /* 0x000fea0003800000 */
[----:B------:R0:W5:Y:S01]  /*0bb0*/  LD.E R2, desc[UR12][R2.64] ;  /* 0x0000000c02027980 */ /* 0x000162000c101900 */
[----:B------:R-:W-:Y:S05]  /*0bc0*/  BRA `(.L_x_10) ;  /* 0x0000000000207947 */ /* 0x000fea0003800000 */
.L_x_9:
[----:B------:R-:W-:Y:S02]  /*0bd0*/  ULDC.64 UR4, c[0x0][0x610] ;  /* 0x0001840000047ab9 */ /* 0x000fe40000000a00 */
[----:B------:R-:W-:-:S04]  /*0be0*/  ISETP.NE.U32.AND P0, PT, RZ, UR4, PT ;  /* 0x00000004ff007c0c */ /* 0x000fc8000bf05070 */
[----:B------:R-:W-:-:S13]  /*0bf0*/  ISETP.NE.AND.EX P0, PT, RZ, UR5, PT, P0 ;  /* 0x00000005ff007c0c */ /* 0x000fda000bf05300 */
[----:B------:R-:W-:Y:S05]  /*0c00*/  @!P0 BRA `(.L_x_11) ;  /* 0x00000000000c8947 */ /* 0x000fea0003800000 */
[----:B01----:R-:W0:Y:S02]  /*0c10*/  LDC.64 R2, c[0x0][0x610] ;  /* 0x00018400ff027b82 */ /* 0x003e240000000a00 */
[----:B0-----:R1:W5:Y:S01]  /*0c20*/  LDG.E R2, desc[UR12][R2.64] ;  /* 0x0000000c02027981 */ /* 0x001362000c1e1900 */
[----:B------:R-:W-:Y:S05]  /*0c30*/  BRA `(.L_x_10) ;  /* 0x0000000000047947 */ /* 0x000fea0003800000 */
.L_x_11:
[----:B01----:R-:W3:Y:S02]  /*0c40*/  LDC R2, c[0x0][0x604] ;  /* 0x00018100ff027b82 */ /* 0x003ee40000000800 */
.L_x_10:
[----:B01----:R-:W0:Y:S01]  /*0c50*/  LDC R3, c[0x0][0x4d8] ;  /* 0x00013600ff037b82 */ /* 0x003e220000000800 */
[----:B------:R-:W-:-:S07]  /*0c60*/  IABS R21, R5 ;  /* 0x0000000500157213 */ /* 0x000fce0000000000 */
[----:B------:R-:W1:Y:S01]  /*0c70*/  LDC R22, c[0x0][0x4e0] ;  /* 0x00013800ff167b82 */ /* 0x000e620000000800 */
[----:B0-----:R-:W-:-:S05]  /*0c80*/  VIADD R3, R3, 0x3f ;  /* 0x0000003f03037836 */ /* 0x001fca0000000000 */
[----:B------:R-:W-:-:S04]  /*0c90*/  SHF.R.S32.HI R12, RZ, 0x1f, R3 ;  /* 0x0000001fff0c7819 */ /* 0x000fc80000011403 */
[----:B------:R-:W-:-:S04]  /*0ca0*/  LEA.HI R12, R12, R3, RZ, 0x6 ;  /* 0x000000030c0c7211 */ /* 0x000fc800078f30ff */
[----:B------:R-:W-:Y:S02]  /*0cb0*/  SHF.R.S32.HI R16, RZ, 0x6, R12 ;  /* 0x00000006ff107819 */ /* 0x000fe4000001140c */
[----:B------:R-:W0:Y:S02]  /*0cc0*/  LDC R12, c[0x0][0x4dc] ;  /* 0x00013700ff0c7b82 */ /* 0x000e240000000800 */
[----:B------:R-:W-:-:S04]  /*0cd0*/  IABS R19, R16 ;  /* 0x0000001000137213 */ /* 0x000fc80000000000 */
[----:B------:R-:W4:Y:S08]  /*0ce0*/  I2F.RP R3, R19 ;  /* 0x0000001300037306 */ /* 0x000f300000209400 */
[----:B----4-:R-:W4:Y:S01]  /*0cf0*/  MUFU.RCP R3, R3 ;  /* 0x0000000300037308 */ /* 0x010f220000001000 */
[----:B0-----:R-:W-:Y:S01]  /*0d00*/  IABS R20, R12 ;  /* 0x0000000c00147213 */ /* 0x001fe20000000000 */
[----:B----4-:R-:W-:-:S06]  /*0d10*/  VIADD R14, R3, 0xffffffe ;  /* 0x0ffffffe030e7836 */ /* 0x010fcc0000000000 */
[----:B------:R0:W4:Y:S02]  /*0d20*/  F2I.FTZ.U32.TRUNC.NTZ R15, R14 ;  /* 0x0000000e000f7305 */ /* 0x000124000021f000 */
[----:B0-----:R-:W-:Y:S02]  /*0d30*/  IMAD.MOV.U32 R14, RZ, RZ, RZ ;  /* 0x000000ffff0e7224 */ /* 0x001fe400078e00ff */
[----:B----4-:R-:W-:-:S04]  /*0d40*/  IMAD.MOV R18, RZ, RZ, -R15 ;  /* 0x000000ffff127224 */ /* 0x010fc800078e0a0f */
[----:B------:R-:W-:Y:S01]  /*0d50*/  IMAD R17, R18, R19, RZ ;  /* 0x0000001312117224 */ /* 0x000fe200078e02ff */
[----:B------:R-:W-:-:S03]  /*0d60*/  IABS R18, R16 ;  /* 0x0000001000127213 */ /* 0x000fc60000000000 */
[----:B------:R-:W-:Y:S02]  /*0d70*/  IMAD.HI.U32 R15, R15, R17, R14 ;  /* 0x000000110f0f7227 */ /* 0x000fe400078e000e */
[----:B------:R-:W0:Y:S02]  /*0d80*/  I2F.RP R17, R20 ;  /* 0x0000001400117306 */ /* 0x000e240000209400 */
[----:B------:R-:W-:Y:S02]  /*0d90*/  IMAD.MOV.U32 R14, RZ, RZ, R21 ;  /* 0x000000ffff0e7224 */ /* 0x000fe400078e0015 */
[----:B------:R-:W-:Y:S02]  /*0da0*/  IMAD.MOV R18, RZ, RZ, -R18 ;  /* 0x000000ffff127224 */ /* 0x000fe400078e0a12 */
[----:B------:R-:W-:-:S04]  /*0db0*/  IMAD.HI.U32 R3, R15, R14, RZ ;  /* 0x0000000e0f037227 */ /* 0x000fc800078e00ff */
[----:B------:R-:W-:-:S05]  /*0dc0*/  IMAD R14, R3, R18, R14 ;  /* 0x00000012030e7224 */ /* 0x000fca00078e020e */
[----:B------:R-:W-:Y:S01]  /*0dd0*/  ISETP.GT.U32.AND P2, PT, R19, R14, PT ;  /* 0x0000000e1300720c */ /* 0x000fe20003f44070 */
[----:B0-----:R-:W0:-:S12]  /*0de0*/  MUFU.RCP R17, R17 ;  /* 0x0000001100117308 */ /* 0x001e180000001000 */
[----:B------:R-:W-:Y:S02]  /*0df0*/  @!P2 IMAD.IADD R14, R14, 0x1, -R19 ;  /* 0x000000010e0ea824 */ /* 0x000fe400078e0a13 */
[----:B------:R-:W-:Y:S01]  /*0e00*/  @!P2 VIADD R3, R3, 0x1 ;  /* 0x000000010303a836 */ /* 0x000fe20000000000 */
[----:B------:R-:W-:Y:S01]  /*0e10*/  ISETP.NE.AND P2, PT, R16, RZ, PT ;  /* 0x000000ff1000720c */ /* 0x000fe20003f45270 */
[----:B0-----:R-:W-:Y:S01]  /*0e20*/  VIADD R15, R17, 0xffffffe ;  /* 0x0ffffffe110f7836 */ /* 0x001fe20000000000 */
[----:B------:R-:W-:Y:S02]  /*0e30*/  ISETP.GE.U32.AND P0, PT, R14, R19, PT ;  /* 0x000000130e00720c */ /* 0x000fe40003f06070 */
[----:B------:R-:W-:Y:S02]  /*0e40*/  LOP3.LUT R14, R5, R16, RZ, 0x3c, !PT ;  /* 0x00000010050e7212 */ /* 0x000fe400078e3cff */
[----:B-1----:R-:W-:Y:S01]  /*0e50*/  IABS R19, R22 ;  /* 0x0000001600137213 */ /* 0x002fe20000000000 */
[----:B------:R-:W0:Y:S01]  /*0e60*/  F2I.FTZ.U32.TRUNC.NTZ R15, R15 ;  /* 0x0000000f000f7305 */ /* 0x000e22000021f000 */
[----:B------:R-:W-:Y:S01]  /*0e70*/  ISETP.GE.AND P3, PT, R14, RZ, PT ;  /* 0x000000ff0e00720c */ /* 0x000fe20003f66270 */
[----:B------:R-:W-:-:S06]  /*0e80*/  IMAD.MOV.U32 R14, RZ, RZ, RZ ;  /* 0x000000ffff0e7224 */ /* 0x000fcc00078e00ff */
[----:B------:R-:W-:-:S04]  /*0e90*/  @P0 VIADD R3, R3, 0x1 ;  /* 0x0000000103030836 */ /* 0x000fc80000000000 */
[----:B------:R-:W-:Y:S02]  /*0ea0*/  IMAD.MOV.U32 R21, RZ, RZ, R3 ;  /* 0x000000ffff157224 */ /* 0x000fe400078e0003 */
[----:B0-----:R-:W-:Y:S02]  /*0eb0*/  IMAD.MOV R3, RZ, RZ, -R15 ;  /* 0x000000ffff037224 */ /* 0x001fe400078e0a0f */
[----:B------:R-:W-:Y:S01]  /*0ec0*/  @!P3 IMAD.MOV R21, RZ, RZ, -R21 ;  /* 0x000000ffff15b224 */ /* 0x000fe200078e0a15 */
[----:B------:R-:W-:Y:S01]  /*0ed0*/  @!P2 LOP3.LUT R21, RZ, R16, RZ, 0x33, !PT ;  /* 0x00000010ff15a212 */ /* 0x000fe200078e33ff */
[----:B------:R-:W-:-:S03]  /*0ee0*/  IMAD R3, R3, R20, RZ ;  /* 0x0000001403037224 */ /* 0x000fc600078e02ff */
[----:B------:R-:W-:Y:S01]  /*0ef0*/  IABS R17, R21 ;  /* 0x0000001500117213 */ /* 0x000fe20000000000 */
[----:B------:R-:W-:-:S04]  /*0f00*/  IMAD.HI.U32 R14, R15, R3, R14 ;  /* 0x000000030f0e7227 */ /* 0x000fc800078e000e */
[----:B------:R-:W-:Y:S02]  /*0f10*/  IMAD.MOV.U32 R3, RZ, RZ, R17 ;  /* 0x000000ffff037224 */ /* 0x000fe400078e0011 */
[----:B------:R-:W0:Y:S02]  /*0f20*/  I2F.RP R17, R19 ;  /* 0x0000001300117306 */ /* 0x000e240000209400 */
[----:B------:R-:W-:-:S04]  /*0f30*/  IMAD.HI.U32 R14, R14, R3, RZ ;  /* 0x000000030e0e7227 */ /* 0x000fc800078e00ff */
[----:B------:R-:W-:-:S04]  /*0f40*/  IMAD.MOV R15, RZ, RZ, -R14 ;  /* 0x000000ffff0f7224 */ /* 0x000fc800078e0a0e */
[C---:B------:R-:W-:Y:S01]  /*0f50*/  IMAD R3, R20.reuse, R15, R3 ;  /* 0x0000000f14037224 */ /* 0x040fe200078e0203 */
[----:B0-----:R-:W0:Y:S04]  /*0f60*/  MUFU.RCP R17, R17 ;  /* 0x0000001100117308 */ /* 0x001e280000001000 */
[----:B------:R-:W-:-:S13]  /*0f70*/  ISETP.GT.U32.AND P2, PT, R20, R3, PT ;  /* 0x000000031400720c */ /* 0x000fda0003f44070 */
[----:B------:R-:W-:Y:S02]  /*0f80*/  @!P2 IMAD.IADD R3, R3, 0x1, -R20 ;  /* 0x000000010303a824 */ /* 0x000fe400078e0a14 */
[----:B------:R-:W-:Y:S01]  /*0f90*/  @!P2 VIADD R14, R14, 0x1 ;  /* 0x000000010e0ea836 */ /* 0x000fe20000000000 */
[----:B------:R-:W-:Y:S01]  /*0fa0*/  ISETP.NE.AND P2, PT, R12, RZ, PT ;  /* 0x000000ff0c00720c */ /* 0x000fe20003f45270 */
[----:B0-----:R-:W-:Y:S01]  /*0fb0*/  VIADD R15, R17, 0xffffffe ;  /* 0x0ffffffe110f7836 */ /* 0x001fe20000000000 */
[----:B------:R-:W-:Y:S02]  /*0fc0*/  ISETP.GE.U32.AND P0, PT, R3, R20, PT ;  /* 0x000000140300720c */ /* 0x000fe40003f06070 */
[----:B------:R-:W-:-:S03]  /*0fd0*/  LOP3.LUT R3, R21, R12, RZ, 0x3c, !PT ;  /* 0x0000000c15037212 */ /* 0x000fc600078e3cff */
[----:B------:R-:W0:Y:S01]  /*0fe0*/  F2I.FTZ.U32.TRUNC.NTZ R15, R15 ;  /* 0x0000000f000f7305 */ /* 0x000e22000021f000 */
[----:B------:R-:W-:-:S07]  /*0ff0*/  ISETP.GE.AND P3, PT, R3, RZ, PT ;  /* 0x000000ff0300720c */ /* 0x000fce0003f66270 */
[----:B------:R-:W-:-:S04]  /*1000*/  @P0 VIADD R14, R14, 0x1 ;  /* 0x000000010e0e0836 */ /* 0x000fc80000000000 */
[----:B------:R-:W-:Y:S02]  /*1010*/  IMAD.MOV.U32 R23, RZ, RZ, R14 ;  /* 0x000000ffff177224 */ /* 0x000fe400078e000e */
[----:B0-----:R-:W-:Y:S02]  /*1020*/  IMAD.MOV R14, RZ, RZ, -R15 ;  /* 0x000000ffff0e7224 */ /* 0x001fe400078e0a0f */
[----:B------:R-:W-:Y:S01]  /*1030*/  @!P3 IMAD.MOV R23, RZ, RZ, -R23 ;  /* 0x000000ffff17b224 */ /* 0x000fe200078e0a17 */
[----:B------:R-:W-:Y:S01]  /*1040*/  @!P2 LOP3.LUT R23, RZ, R12, RZ, 0x33, !PT ;  /* 0x0000000cff17a212 */ /* 0x000fe200078e33ff */
[----:B------:R-:W-:Y:S02]  /*1050*/  IMAD R3, R14, R19, RZ ;  /* 0x000000130e037224 */ /* 0x000fe400078e02ff */
[----:B------:R-:W-:Y:S01]  /*1060*/  IMAD.MOV.U32 R14, RZ, RZ, RZ ;  /* 0x000000ffff0e7224 */ /* 0x000fe200078e00ff */
[----:B------:R-:W-:-:S03]  /*1070*/  IABS R17, R23 ;  /* 0x0000001700117213 */ /* 0x000fc60000000000 */
[----:B------:R-:W-:-:S04]  /*1080*/  IMAD.HI.U32 R14, R15, R3, R14 ;  /* 0x000000030f0e7227 */ /* 0x000fc800078e000e */
[----:B------:R-:W-:-:S04]  /*1090*/  IMAD.MOV.U32 R15, RZ, RZ, R17 ;  /* 0x000000ffff0f7224 */ /* 0x000fc800078e0011 */
[----:B------:R-:W-:-:S04]  /*10a0*/  IMAD.HI.U32 R3, R14, R15, RZ ;  /* 0x0000000f0e037227 */ /* 0x000fc800078e00ff */
[----:B------:R-:W-:-:S04]  /*10b0*/  IMAD.MOV R14, RZ, RZ, -R3 ;  /* 0x000000ffff0e7224 */ /* 0x000fc800078e0a03 */
[----:B------:R-:W-:Y:S02]  /*10c0*/  IMAD R14, R19, R14, R15 ;  /* 0x0000000e130e7224 */ /* 0x000fe400078e020f */
[----:B------:R-:W-:-:S03]  /*10d0*/  IMAD.MOV R15, RZ, RZ, -R23 ;  /* 0x000000ffff0f7224 */ /* 0x000fc600078e0a17 */
[----:B------:R-:W-:-:S13]  /*10e0*/  ISETP.GT.U32.AND P2, PT, R19, R14, PT ;  /* 0x0000000e1300720c */ /* 0x000fda0003f44070 */
[----:B------:R-:W-:Y:S02]  /*10f0*/  @!P2 IMAD.IADD R14, R14, 0x1, -R19 ;  /* 0x000000010e0ea824 */ /* 0x000fe400078e0a13 */
[----:B------:R-:W-:Y:S01]  /*1100*/  @!P2 VIADD R3, R3, 0x1 ;  /* 0x000000010303a836 */ /* 0x000fe20000000000 */
[----:B------:R-:W-:Y:S02]  /*1110*/  ISETP.NE.AND P2, PT, R22, RZ, PT ;  /* 0x000000ff1600720c */ /* 0x000fe40003f45270 */
[----:B------:R-:W-:Y:S02]  /*1120*/  ISETP.GE.U32.AND P0, PT, R14, R19, PT ;  /* 0x000000130e00720c */ /* 0x000fe40003f06070 */
[----:B------:R-:W-:-:S04]  /*1130*/  LOP3.LUT R14, R23, R22, RZ, 0x3c, !PT ;  /* 0x00000016170e7212 */ /* 0x000fc800078e3cff */
[----:B------:R-:W-:Y:S01]  /*1140*/  ISETP.GE.AND P3, PT, R14, RZ, PT ;  /* 0x000000ff0e00720c */ /* 0x000fe20003f66270 */
[----:B------:R-:W-:-:S04]  /*1150*/  IMAD.MOV R14, RZ, RZ, -R21 ;  /* 0x000000ffff0e7224 */ /* 0x000fc800078e0a15 */
[----:B------:R-:W-:Y:S02]  /*1160*/  IMAD R16, R16, R14, R5 ;  /* 0x0000000e10107224 */ /* 0x000fe400078e0205 */
[----:B------:R-:W-:Y:S02]  /*1170*/  @P0 VIADD R3, R3, 0x1 ;  /* 0x0000000103030836 */ /* 0x000fe40000000000 */
[----:B------:R-:W-:-:S04]  /*1180*/  IMAD R5, R12, R15, R21 ;  /* 0x0000000f0c057224 */ /* 0x000fc800078e0215 */
[----:B------:R-:W-:Y:S01]  /*1190*/  @!P3 IMAD.MOV R3, RZ, RZ, -R3 ;  /* 0x000000ffff03b224 */ /* 0x000fe200078e0a03 */
[----:B------:R-:W-:-:S05]  /*11a0*/  @!P2 LOP3.LUT R3, RZ, R22, RZ, 0x33, !PT ;  /* 0x00000016ff03a212 */ /* 0x000fca00078e33ff */
[----:B------:R-:W-:-:S04]  /*11b0*/  IMAD.MOV R17, RZ, RZ, -R3 ;  /* 0x000000ffff117224 */ /* 0x000fc800078e0a03 */
[----:B------:R-:W-:Y:S01]  /*11c0*/  IMAD R22, R22, R17, R23 ;  /* 0x0000001116167224 */ /* 0x000fe200078e0217 */
[----:B------:R-:W-:Y:S06]  /*11d0*/  @!P1 BRA `(.L_x_12) ;  /* 0x00000000000c9947 */ /* 0x000fec0003800000 */
[----:B------:R-:W-:Y:S01]  /*11e0*/  UCGABAR_WAIT ;  /* 0x0000000000007dc7 */ /* 0x000fe20008000000 */
[----:B------:R-:W-:Y:S01]  /*11f0*/  CCTL.IVALL ;  /* 0x00000000ff00798f */ /* 0x000fe20002000000 */
[----:B------:R-:W-:Y:S05]  /*1200*/  BRA `(.L_x_13) ;  /* 0x0000000000047947 */ /* 0x000fea0003800000 */
.L_x_12:
[----:B------:R-:W-:Y:S06]  /*1210*/  BAR.SYNC.DEFER_BLOCKING 0x0 ;  /* 0x0000000000007b1d */ /* 0x000fec0000010000 */
.L_x_13:
[----:B------:R-:W-:-:S13]  /*1220*/  ISETP.NE.AND P0, PT, R10, RZ, PT ;  /* 0x000000ff0a00720c */ /* 0x000fda0003f05270 */
[----:B------:R-:W-:Y:S05]  /*1230*/  @!P0 BRA `(.L_x_14) ;  /* 0x0000003400448947 */ /* 0x000fea0003800000 */
[----:B------:R-:W-:-:S13]  /*1240*/  ISETP.NE.AND P0, PT, R10, 0x1, PT ;  /* 0x000000010a00780c */ /* 0x000fda0003f05270 */
[----:B------:R-:W-:Y:S05]  /*1250*/  @P0 EXIT ;  /* 0x000000000000094d */ /* 0x000fea0003800000 */
[----:B------:R-:W0:Y:S01]  /*1260*/  LDC R9, c[0x0][0x294] ;  /* 0x0000a500ff097b82 */ /* 0x000e220000000800 */
[----:B------:R-:W-:Y:S01]  /*1270*/  UMOV UR4, URZ ;  /* 0x0000003f00047c82 */ /* 0x000fe20008000000 */
[----:B------:R-:W-:Y:S02]  /*1280*/  CS2R R54, SRZ ;  /* 0x0000000000367805 */ /* 0x000fe4000001ff00 */
[----:B------:R-:W-:Y:S02]  /*1290*/  CS2R R24, SRZ ;  /* 0x0000000000187805 */ /* 0x000fe4000001ff00 */
[----:B------:R-:W-:Y:S02]  /*12a0*/  CS2R R26, SRZ ;  /* 0x00000000001a7805 */ /* 0x000fe4000001ff00 */
[----:B------:R-:W-:Y:S02]  /*12b0*/  CS2R R28, SRZ ;  /* 0x00000000001c7805 */ /* 0x000fe4000001ff00 */
[----:B------:R-:W-:-:S02]  /*12c0*/  CS2R R30, SRZ ;  /* 0x00000000001e7805 */ /* 0x000fc4000001ff00 */
[----:B------:R-:W-:Y:S02]  /*12d0*/  CS2R R32, SRZ ;  /* 0x0000000000207805 */ /* 0x000fe4000001ff00 */
        /* <DEDUP_REMOVED lines=10> */
[----:B0-----:R-:W-:-:S13]  /*1380*/  ISETP.GE.AND P0, PT, R9, 0x1, PT ;  /* 0x000000010900780c */ /* 0x001fda0003f06270 */
[----:B------:R-:W-:Y:S05]  /*1390*/  @!P0 BRA `(.L_x_15) ;  /* 0x0000000000708947 */ /* 0x000fea0003800000 */
[----:B------:R-:W-:-:S04]  /*13a0*/  LOP3.LUT R8, R6, 0x1, RZ, 0xfc, !PT ;  /* 0x0000000106087812 */ /* 0x000fc800078efcff */
[----:B------:R-:W-:-:S13]  /*13b0*/  ISETP.NE.AND P0, PT, R8, 0x3, PT ;  /* 0x000000030800780c */ /* 0x000fda0003f05270 */
[----:B------:R-:W-:Y:S05]  /*13c0*/  @!P0 BRA `(.L_x_16) ;  /* 0x0000000000048947 */ /* 0x000fea0003800000 */
[----:B------:R-:W-:Y:S01]  /*13d0*/  BPT.TRAP 0x1 ;  /* 0x000000040000795c */ /* 0x000fe20000300000 */
.L_x_16:
[----:B------:R-:W0:Y:S01]  /*13e0*/  S2UR UR5, SR_CgaCtaId ;  /* 0x00000000000579c3 */ /* 0x000e220000008800 */
[----:B------:R-:W-:Y:S01]  /*13f0*/  SHF.L.U32 R8, RZ, 0x1f, RZ ;  /* 0x0000001fff087819 */ /* 0x000fe200000006ff */
[----:B------:R-:W-:Y:S02]  /*1400*/  UMOV UR4, 0x400 ;  /* 0x0000040000047882 */ /* 0x000fe40000000000 */
[----:B0-----:R-:W-:-:S12]  /*1410*/  ULEA UR4, UR5, UR4, 0x18 ;  /* 0x0000000405047291 */ /* 0x001fd8000f8ec03f */
.L_x_17:
[----:B0-----:R-:W-:-:S04]  /*1420*/  IMAD.U32 R11, RZ, RZ, UR4 ;  /* 0x00000004ff0b7e24 */ /* 0x001fc8000f8e00ff */
[----:B------:R0:W1:Y:S03]  /*1430*/  SYNCS.PHASECHK.TRANS64.TRYWAIT P0, [R11+URZ+0x38000], R8 ;  /* 0x038000080b0075a7 */ /* 0x000066000800017f */
[----:B-1----:R-:W-:Y:S05]  /*1440*/  @!P0 NANOSLEEP.SYNCS 0x989680 ;  /* 0x009896800000895d */ /* 0x002fea0003900000 */
[----:B------:R-:W1:Y:S02]  /*1450*/  @!P0 SYNCS.PHASECHK.TRANS64 P0, [R11+URZ+0x38000], R8 ;  /* 0x038000080b0085a7 */ /* 0x000e64000800007f */
[----:B-1----:R-:W-:Y:S05]  /*1460*/  @!P0 BRA `(.L_x_17) ;  /* 0xfffffffc00ec8947 */ /* 0x002fea000383ffff */
[----:B------:R-:W-:Y:S01]  /*1470*/  UIADD3 UR5, UR4, 0x1c000, URZ ;  /* 0x0001c00004057890 */ /* 0x000fe2000fffe03f */
[----:B------:R-:W-:Y:S01]  /*1480*/  WARPGROUP.ARRIVE ;  /* 0x00000000000079c5 */ /* 0x000fe20000000000 */
[----:B------:R-:W-:Y:S02]  /*1490*/  USHF.R.U32.HI UR4, URZ, 0x4, UR4 ;  /* 0x000000043f047899 */ /* 0x000fe40008011604 */
[----:B------:R-:W-:Y:S02]  /*14a0*/  USHF.R.U32.HI UR5, URZ, 0x4, UR5 ;  /* 0x000000043f057899 */ /* 0x000fe40008011605 */
[----:B------:R-:W-:Y:S02]  /*14b0*/  ULOP3.LUT UR4, UR4, 0x3fff, URZ, 0xc0, !UPT ;  /* 0x00003fff04047892 */ /* 0x000fe4000f8ec03f */
[----:B------:R-:W-:Y:S01]  /*14c0*/  ULOP3.LUT UR6, UR5, 0x3fff, URZ, 0xc0, !UPT ;  /* 0x00003fff05067892 */ /* 0x000fe2000f8ec03f */
[----:B------:R-:W-:Y:S02]  /*14d0*/  UMOV UR7, 0x40000040 ;  /* 0x4000004000077882 */ /* 0x000fe40000000000 */
[----:B------:R-:W-:-:S06]  /*14e0*/  UMOV UR5, 0x40000040 ;  /* 0x4000004000057882 */ /* 0x000fcc0000000000 */
[----:B------:R-:W-:Y:S01]  /*14f0*/  HGMMA.64x64x16.F32.BF16 R24, gdesc[UR4].tnspA.tnspB, RZ, !UPT ;  /* 0x60e00000041879f0 */ /* 0x000fe2000c7018ff */
[----:B------:R-:W-:Y:S02]  /*1500*/  UIADD3 UR4, UR4, 0x80, URZ ;  /* 0x0000008004047890 */ /* 0x000fe4000fffe03f */
[----:B------:R-:W-:Y:S01]  /*1510*/  UIADD3 UR6, UR6, 0x80, URZ ;  /* 0x0000008006067890 */ /* 0x000fe2000fffe03f */
[----:B------:R-:W-:Y:S01]  /*1520*/  UMOV UR5, 0x40000040 ;  /* 0x4000004000057882 */ /* 0x000fe20000000000 */
[----:B------:R-:W-:-:S07]  /*1530*/  UMOV UR7, 0x40000040 ;  /* 0x4000004000077882 */ /* 0x000fce0000000000 */
[----:B------:R-:W-:Y:S01]  /*1540*/  HGMMA.64x64x16.F32.BF16 R24, gdesc[UR4].tnspA.tnspB, R24, gsb0 ;  /* 0x60e00000041879f0 */ /* 0x000fe20008001818 */
[----:B------:R-:W-:-:S05]  /*1550*/  UMOV UR4, 0x1 ;  /* 0x0000000100047882 */ /* 0x000fca0000000000 */
.L_x_15:
[----:B0-----:R-:W-:-:S05]  /*1560*/  VIADD R8, R9, 0x1f ;  /* 0x0000001f09087836 */ /* 0x001fca0000000000 */
[----:B------:R-:W-:-:S04]  /*1570*/  SHF.R.S32.HI R9, RZ, 0x1f, R8 ;  /* 0x0000001fff097819 */ /* 0x000fc80000011408 */
[----:B------:R-:W-:-:S04]  /*1580*/  LEA.HI R9, R9, R8, RZ, 0x5 ;  /* 0x0000000809097211 */ /* 0x000fc800078f28ff */
[----:B------:R-:W-:-:S04]  /*1590*/  SHF.R.S32.HI R9, RZ, 0x5, R9 ;  /* 0x00000005ff097819 */ /* 0x000fc80000011409 */
[----:B------:R-:W-:-:S05]  /*15a0*/  VIMNMX R8, R9, 0x1, PT ;  /* 0x0000000109087848 */ /* 0x000fca0003fe0100 */
[----:B------:R-:W-:-:S05]  /*15b0*/  IMAD.IADD R8, R9, 0x1, -R8 ;  /* 0x0000000109087824 */ /* 0x000fca00078e0a08 */
[----:B------:R-:W-:-:S13]  /*15c0*/  ISETP.GE.AND P0, PT, R8, 0x1, PT ;  /* 0x000000010800780c */ /* 0x000fda0003f06270 */
[----:B------:R-:W-:Y:S05]  /*15d0*/  @!P0 BRA `(.L_x_18) ;  /* 0x0000000000e08947 */ /* 0x000fea0003800000 */
[----:B------:R-:W0:Y:S01]  /*15e0*/  S2UR UR6, SR_CgaCtaId ;  /* 0x00000000000679c3 */ /* 0x000e220000008800 */
[----:B------:R-:W-:Y:S01]  /*15f0*/  UMOV UR5, 0x400 ;  /* 0x0000040000057882 */ /* 0x000fe20000000000 */
[----:B------:R-:W-:Y:S01]  /*1600*/  LOP3.LUT R13, R6, 0x1, RZ, 0xfc, !PT ;  /* 0x00000001060d7812 */ /* 0x000fe200078efcff */
[----:B------:R-:W-:Y:S01]  /*1610*/  IMAD.MOV.U32 R12, RZ, RZ, RZ ;  /* 0x000000ffff0c7224 */ /* 0x000fe200078e00ff */
[----:B------:R-:W-:Y:S01]  /*1620*/  UISETP.NE.U32.AND UP0, UPT, UR4, URZ, UPT ;  /* 0x0000003f0400728c */ /* 0x000fe2000bf05070 */
[----:B------:R-:W-:Y:S01]  /*1630*/  IMAD.MOV.U32 R9, RZ, RZ, RZ ;  /* 0x000000ffff097224 */ /* 0x000fe200078e00ff */
[----:B0-----:R-:W-:-:S04]  /*1640*/  ULEA UR5, UR6, UR5, 0x18 ;  /* 0x0000000506057291 */ /* 0x001fc8000f8ec03f */
[----:B------:R-:W-:Y:S02]  /*1650*/  UIADD3 UR6, UR5, 0x1c000, URZ ;  /* 0x0001c00005067890 */ /* 0x000fe4000fffe03f */
[----:B------:R-:W-:Y:S02]  /*1660*/  USHF.R.U32.HI UR7, URZ, 0x4, UR5 ;  /* 0x000000043f077899 */ /* 0x000fe40008011605 */
[----:B------:R-:W-:Y:S02]  /*1670*/  USHF.R.U32.HI UR6, URZ, 0x4, UR6 ;  /* 0x000000043f067899 */ /* 0x000fe40008011606 */
[----:B------:R-:W-:Y:S02]  /*1680*/  ULOP3.LUT UR7, UR7, 0x3fff, URZ, 0xc0, !UPT ;  /* 0x00003fff07077892 */ /* 0x000fe4000f8ec03f */
[----:B------:R-:W-:-:S12]  /*1690*/  ULOP3.LUT UR6, UR6, 0x3fff, URZ, 0xc0, !UPT ;  /* 0x00003fff06067892 */ /* 0x000fd8000f8ec03f */
.L_x_23:
[----:B------:R-:W-:-:S13]  /*16a0*/  ISETP.NE.AND P1, PT, R13, 0x3, PT ;  /* 0x000000030d00780c */ /* 0x000fda0003f25270 */
[----:B------:R-:W-:Y:S05]  /*16b0*/  @!P1 BRA `(.L_x_19) ;  /* 0x0000000000049947 */ /* 0x000fea0003800000 */
[----:B------:R-:W-:Y:S01]  /*16c0*/  BPT.TRAP 0x1 ;  /* 0x000000040000795c */ /* 0x000fe20000300000 */
.L_x_19:
[----:B------:R-:W-:Y:S01]  /*16d0*/  SHF.L.U32 R10, R12, 0x1f, RZ ;  /* 0x0000001f0c0a7819 */ /* 0x000fe200000006ff */
[----:B------:R-:W-:-:S12]  /*16e0*/  ULEA UR8, UR4, UR5, 0x3 ;  /* 0x0000000504087291 */ /* 0x000fd8000f8e183f */
.L_x_20:
[----:B0-----:R-:W-:-:S04]  /*16f0*/  IMAD.U32 R11, RZ, RZ, UR8 ;  /* 0x00000008ff0b7e24 */ /* 0x001fc8000f8e00ff */
[----:B------:R0:W1:Y:S03]  /*1700*/  SYNCS.PHASECHK.TRANS64.TRYWAIT P0, [R11+URZ+0x38000], R10 ;  /* 0x0380000a0b0075a7 */ /* 0x000066000800017f */
[----:B-1----:R-:W-:Y:S05]  /*1710*/  @!P0 NANOSLEEP.SYNCS 0x989680 ;  /* 0x009896800000895d */ /* 0x002fea0003900000 */
[----:B------:R-:W1:Y:S02]  /*1720*/  @!P0 SYNCS.PHASECHK.TRANS64 P0, [R11+URZ+0x38000], R10 ;  /* 0x0380000a0b0085a7 */ /* 0x000e64000800007f */
[----:B-1----:R-:W-:Y:S05]  /*1730*/  @!P0 BRA `(.L_x_20) ;  /* 0xfffffffc00ec8947 */ /* 0x002fea000383ffff */
[----:B------:R-:W-:Y:S01]  /*1740*/  ULEA UR8, UR4, UR7, 0x8 ;  /* 0x0000000704087291 */ /* 0x000fe2000f8e403f */
[----:B------:R-:W-:Y:S01]  /*1750*/  WARPGROUP.ARRIVE ;  /* 0x00000000000079c5 */ /* 0x000fe20000000000 */
[----:B------:R-:W-:Y:S01]  /*1760*/  ULEA UR10, UR4, UR6, 0x8 ;  /* 0x00000006040a7291 */ /* 0x000fe2000f8e403f */
[----:B------:R-:W-:Y:S01]  /*1770*/  UMOV UR9, 0x40000040 ;  /* 0x4000004000097882 */ /* 0x000fe20000000000 */
[----:B------:R-:W-:-:S07]  /*1780*/  UMOV UR11, 0x40000040 ;  /* 0x40000040000b7882 */ /* 0x000fce0000000000 */
[----:B------:R-:W-:Y:S01]  /*1790*/  HGMMA.64x64x16.F32.BF16 R24, gdesc[UR8].tnspA.tnspB, R24, UP0 ;  /* 0x60e00000081879f0 */ /* 0x000fe2000bf01818 */
[----:B------:R-:W-:Y:S02]  /*17a0*/  UIADD3 UR8, UR8, 0x80, URZ ;  /* 0x0000008008087890 */ /* 0x000fe4000fffe03f */
[----:B------:R-:W-:Y:S01]  /*17b0*/  UIADD3 UR10, UR10, 0x80, URZ ;  /* 0x000000800a0a7890 */ /* 0x000fe2000fffe03f */
[----:B------:R-:W-:Y:S01]  /*17c0*/  UMOV UR9, 0x40000040 ;  /* 0x4000004000097882 */ /* 0x000fe20000000000 */
[----:B------:R-:W-:-:S07]  /*17d0*/  UMOV UR11, 0x40000040 ;  /* 0x40000040000b7882 */ /* 0x000fce0000000000 */
[----:B------:R-:W-:Y:S03]  /*17e0*/  HGMMA.64x64x16.F32.BF16 R24, gdesc[UR8].tnspA.tnspB, R24, gsb0 ;  /* 0x60e00000081879f0 */ /* 0x000fe60008001818 */
[----:B------:R-:W-:Y:S02]  /*17f0*/  WARPGROUP.DEPBAR.LE gsb0, 0x1 ;  /* 0x00008000000079c5 */ /* 0x000fe40000010100 */
[----:B------:R-:W-:Y:S05]  /*1800*/  @!P1 BRA `(.L_x_21) ;  /* 0x0000000000049947 */ /* 0x000fea0003800000 */
[----:B------:R-:W-:Y:S01]  /*1810*/  BPT.TRAP 0x1 ;  /* 0x000000040000795c */ /* 0x000fe20000300000 */
.L_x_21:
[----:B------:R-:W-:-:S13]  /*1820*/  ISETP.NE.AND P0, PT, R7, RZ, PT ;  /* 0x000000ff0700720c */ /* 0x000fda0003f05270 */
[----:B0-----:R-:W-:-:S05]  /*1830*/  @P0 LEA R10, R9, UR5, 0x3 ;  /* 0x00000005090a0c11 */ /* 0x001fca000f8e18ff */
[----:B------:R-:W-:-:S05]  /*1840*/  @P0 VIADD R11, R10, 0x380e0 ;  /* 0x000380e00a0b0836 */ /* 0x000fca0000000000 */
[----:B------:R-:W-:-:S04]  /*1850*/  @P0 PRMT R11, R4, 0x654, R11 ;  /* 0x00000654040b0816 */ /* 0x000fc8000000000b */
[----:B------:R0:W-:Y:S01]  /*1860*/  @P0 SYNCS.ARRIVE.TRANS64.RED.A1T0 RZ, [R11+URZ], RZ ;  /* 0x000000ff0bff09a7 */ /* 0x0001e2000810043f */
[----:B------:R-:W-:-:S13]  /*1870*/  ISETP.GT.U32.AND P0, PT, R6, 0x1, PT ;  /* 0x000000010600780c */ /* 0x000fda0003f04070 */
[----:B0-----:R-:W-:Y:S05]  /*1880*/  @P0 BRA `(.L_x_22) ;  /* 0x0000000000040947 */ /* 0x001fea0003800000 */
[----:B------:R-:W-:Y:S01]  /*1890*/  BPT.TRAP 0x1 ;  /* 0x000000040000795c */ /* 0x000fe20000300000 */
.L_x_22:
[----:B------:R-:W-:Y:S01]  /*18a0*/  UIADD3 UR4, UR4, 0x1, URZ ;  /* 0x0000000104047890 */ /* 0x000fe2000fffe03f */
[C---:B------:R-:W-:Y:S01]  /*18b0*/  ISETP.GT.AND P1, PT, R8.reuse, 0x1, PT ;  /* 0x000000010800780c */ /* 0x040fe20003f24270 */
[----:B------:R-:W-:Y:S02]  /*18c0*/  VIADD R9, R9, 0x1 ;  /* 0x0000000109097836 */ /* 0x000fe40000000000 */
[----:B------:R-:W-:Y:S01]  /*18d0*/  UISETP.NE.AND UP0, UPT, UR4, 0x1c, UPT ;  /* 0x0000001c0400788c */ /* 0x000fe2000bf05270 */
[----:B------:R-:W-:Y:S02]  /*18e0*/  VIADD R8, R8, 0xffffffff ;  /* 0xffffffff08087836 */ /* 0x000fe40000000000 */
[C---:B------:R-:W-:Y:S01]  /*18f0*/  ISETP.NE.AND P0, PT, R9.reuse, 0x1c, PT ;  /* 0x0000001c0900780c */ /* 0x040fe20003f05270 */
[----:B------:R-:W-:Y:S02]  /*1900*/  USEL UR8, URZ, 0x1, UP0 ;  /* 0x000000013f087887 */ /* 0x000fe40008000000 */
[----:B------:R-:W-:Y:S01]  /*1910*/  USEL UR4, UR4, URZ, UP0 ;  /* 0x0000003f04047287 */ /* 0x000fe20008000000 */
[----:B------:R-:W-:Y:S01]  /*1920*/  SEL R9, R9, RZ, P0 ;  /* 0x000000ff09097207 */ /* 0x000fe20000000000 */
[----:B------:R-:W-:-:S02]  /*1930*/  UPLOP3.LUT UP0, UPT, UPT, UPT, UPT, 0x80, 0x0 ;  /* 0x000000000000789c */ /* 0x000fc40003f0f070 */
[----:B------:R-:W-:Y:S01]  /*1940*/  LOP3.LUT R12, R12, UR8, RZ, 0x3c, !PT ;  /* 0x000000080c0c7c12 */ /* 0x000fe2000f8e3cff */
[----:B------:R-:W-:Y:S08]  /*1950*/  @P1 BRA `(.L_x_23) ;  /* 0xfffffffc00501947 */ /* 0x000ff0000383ffff */
.L_x_18:
[----:B------:R-:W0:Y:S01]  /*1960*/  LDC R8, c[0x0][0x294] ;  /* 0x0000a500ff087b82 */ /* 0x000e220000000800 */
[----:B------:R-:W-:Y:S02]  /*1970*/  WARPGROUP.DEPBAR.LE gsb0, 0x0 ;  /* 0x00008000000079c5 */ /* 0x000fe40000010000 */
[----:B0-----:R-:W-:-:S13]  /*1980*/  ISETP.GE.AND P0, PT, R8, 0x1, PT ;  /* 0x000000010800780c */ /* 0x001fda0003f06270 */
[----:B------:R-:W-:Y:S05]  /*1990*/  @!P0 BRA `(.L_x_24) ;  /* 0x00000000006c8947 */ /* 0x000fea0003800000 */
[----:B------:R-:W-:-:S04]  /*19a0*/  LOP3.LUT R9, R6, 0x1, RZ, 0xfc, !PT ;  /* 0x0000000106097812 */ /* 0x000fc800078efcff */
[----:B------:R-:W-:-:S13]  /*19b0*/  ISETP.NE.AND P0, PT, R9, 0x3, PT ;  /* 0x000000030900780c */ /* 0x000fda0003f05270 */
[----:B------:R-:W-:Y:S05]  /*19c0*/  @!P0 BRA `(.L_x_25) ;  /* 0x0000000000048947 */ /* 0x000fea0003800000 */
[----:B------:R-:W-:Y:S01]  /*19d0*/  BPT.TRAP 0x1 ;  /* 0x000000040000795c */ /* 0x000fe20000300000 */
.L_x_25:
[----:B------:R-:W-:Y:S01]  /*19e0*/  ISETP.NE.AND P0, PT, R7, RZ, PT ;  /* 0x000000ff0700720c */ /* 0x000fe20003f05270 */
[----:B------:R-:W-:Y:S01]  /*19f0*/  BSSY B0, `(.L_x_26) ;  /* 0x0000013000007945 */ /* 0x000fe20003800000 */
[----:B------:R-:W-:-:S11]  /*1a00*/  ISETP.GT.U32.AND P1, PT, R6, 0x1, PT ;  /* 0x000000010600780c */ /* 0x000fd60003f24070 */
[----:B------:R-:W-:Y:S05]  /*1a10*/  @!P0 BRA `(.L_x_27) ;  /* 0x0000000000408947 */ /* 0x000fea0003800000 */
[----:B------:R-:W-:Y:S01]  /*1a20*/  VIADD R8, R8, 0x1f ;  /* 0x0000001f08087836 */ /* 0x000fe20000000000 */
[----:B------:R-:W0:Y:S04]  /*1a30*/  S2R R11, SR_CgaCtaId ;  /* 0x00000000000b7919 */ /* 0x000e280000008800 */
[----:B------:R-:W-:-:S04]  /*1a40*/  SHF.R.S32.HI R7, RZ, 0x1f, R8 ;  /* 0x0000001fff077819 */ /* 0x000fc80000011408 */
[----:B------:R-:W-:Y:S02]  /*1a50*/  LEA.HI R7, R7, R8, RZ, 0x5 ;  /* 0x0000000807077211 */ /* 0x000fe400078f28ff */
[----:B------:R-:W-:Y:S02]  /*1a60*/  MOV R8, 0x400 ;  /* 0x0000040000087802 */ /* 0x000fe40000000f00 */
[----:B------:R-:W-:-:S04]  /*1a70*/  SHF.R.S32.HI R7, RZ, 0x5, R7 ;  /* 0x00000005ff077819 */ /* 0x000fc80000011407 */
[----:B------:R-:W-:-:S05]  /*1a80*/  VIMNMX R6, R7, 0x1, PT ;  /* 0x0000000107067848 */ /* 0x000fca0003fe0100 */
[----:B------:R-:W-:-:S05]  /*1a90*/  IMAD.IADD R9, R7, 0x1, -R6 ;  /* 0x0000000107097824 */ /* 0x000fca00078e0a06 */
[----:B------:R-:W-:-:S05]  /*1aa0*/  SHF.R.U32.HI R6, RZ, 0x2, R9 ;  /* 0x00000002ff067819 */ /* 0x000fca0000011609 */
[----:B------:R-:W-:Y:S01]  /*1ab0*/  IMAD.WIDE.U32 R6, R6, 0x24924925, RZ ;  /* 0x2492492506067825 */ /* 0x000fe200078e00ff */
[----:B0-----:R-:W-:-:S03]  /*1ac0*/  LEA R11, R11, R8, 0x18 ;  /* 0x000000080b0b7211 */ /* 0x001fc600078ec0ff */
[----:B------:R-:W-:-:S04]  /*1ad0*/  IMAD R6, R7, -0x1c, R9 ;  /* 0xffffffe407067824 */ /* 0x000fc800078e0209 */
[----:B------:R-:W-:-:S04]  /*1ae0*/  IMAD R6, R6, 0x8, R11 ;  /* 0x0000000806067824 */ /* 0x000fc800078e020b */
[----:B------:R-:W-:-:S05]  /*1af0*/  VIADD R7, R6, 0x380e0 ;  /* 0x000380e006077836 */ /* 0x000fca0000000000 */
[----:B------:R-:W-:-:S04]  /*1b00*/  PRMT R7, R4, 0x654, R7 ;  /* 0x0000065404077816 */ /* 0x000fc80000000007 */
[----:B------:R0:W-:Y:S03]  /*1b10*/  SYNCS.ARRIVE.TRANS64.RED.A1T0 RZ, [R7+URZ], RZ ;  /* 0x000000ff07ff79a7 */ /* 0x0001e6000810043f */
.L_x_27:
[----:B------:R-:W-:Y:S05]  /*1b20*/  BSYNC B0 ;  /* 0x0000000000007941 */ /* 0x000fea0003800000 */
.L_x_26:
[----:B------:R-:W-:Y:S05]  /*1b30*/  @P1 BRA `(.L_x_24) ;  /* 0x0000000000041947 */ /* 0x000fea0003800000 */
[----:B------:R-:W-:Y:S01]  /*1b40*/  BPT.TRAP 0x1 ;  /* 0x000000040000795c */ /* 0x000fe20000300000 */
.L_x_24:
[----:B------:R-:W0:Y:S01]  /*1b50*/  S2R R4, SR_TID.X ;  /* 0x0000000000047919 */ /* 0x000e220000002100 */
[----:B------:R-:W1:Y:S01]  /*1b60*/  LDC.64 R8, c[0x0][0x280] ;  /* 0x0000a000ff087b82 */ /* 0x000e620000000a00 */
[----:B------:R-:W4:Y:S07]  /*1b70*/  S2R R15, SR_CTAID.X ;  /* 0x00000000000f7919 */ /* 0x000f2e0000002500 */
[----:B------:R-:W1:Y:S01]  /*1b80*/  LDC.64 R60, c[0x0][0x658] ;  /* 0x00019600ff3c7b82 */ /* 0x000e620000000a00 */
[----:B0-----:R-:W-:-:S04]  /*1b90*/  SHF.R.S32.HI R7, RZ, 0x1f, R4 ;  /* 0x0000001fff077819 */ /* 0x001fc80000011404 */
[----:B------:R-:W-:-:S04]  /*1ba0*/  LEA.HI R7, R7, R4, RZ, 0x7 ;  /* 0x0000000407077211 */ /* 0x000fc800078f38ff */
[----:B------:R-:W-:-:S05]  /*1bb0*/  LOP3.LUT R7, R7, 0xffffff80, RZ, 0xc0, !PT ;  /* 0xffffff8007077812 */ /* 0x000fca00078ec0ff */
[----:B------:R-:W-:-:S05]  /*1bc0*/  IMAD.IADD R13, R4, 0x1, -R7 ;  /* 0x00000001040d7824 */ /* 0x000fca00078e0a07 */
[----:B------:R-:W-:-:S04]  /*1bd0*/  SHF.R.S32.HI R6, RZ, 0x1f, R13 ;  /* 0x0000001fff067819 */ /* 0x000fc8000001140d */
[CC--:B------:R-:W-:Y:S02]  /*1be0*/  LEA.HI R4, R6.reuse, R13.reuse, RZ, 0x2 ;  /* 0x0000000d06047211 */ /* 0x0c0fe400078f10ff */
[----:B------:R-:W-:Y:S02]  /*1bf0*/  LEA.HI R23, R6, R13, RZ, 0x5 ;  /* 0x0000000d06177211 */ /* 0x000fe400078f28ff */
[--C-:B------:R-:W-:Y:S02]  /*1c00*/  SHF.R.S32.HI R10, RZ, 0x2, R4.reuse ;  /* 0x00000002ff0a7819 */ /* 0x100fe40000011404 */
[----:B------:R-:W-:Y:S02]  /*1c10*/  SHF.R.S32.HI R7, RZ, 0x1f, R4 ;  /* 0x0000001fff077819 */ /* 0x000fe40000011404 */
[----:B------:R-:W-:Y:S02]  /*1c20*/  LOP3.LUT R56, R4, 0xfffffffc, RZ, 0xc0, !PT ;  /* 0xfffffffc04387812 */ /* 0x000fe400078ec0ff */
[----:B------:R-:W-:-:S02]  /*1c30*/  LEA.HI R7, R7, R10, RZ, 0x3 ;  /* 0x0000000a07077211 */ /* 0x000fc400078f18ff */
[----:B------:R-:W-:Y:S01]  /*1c40*/  SHF.R.S32.HI R23, RZ, 0x5, R23 ;  /* 0x00000005ff177819 */ /* 0x000fe20000011417 */
[----:B------:R-:W-:Y:S01]  /*1c50*/  IMAD.IADD R56, R13, 0x1, -R56 ;  /* 0x000000010d387824 */ /* 0x000fe200078e0a38 */
[----:B------:R-:W-:-:S03]  /*1c60*/  LOP3.LUT R7, R7, 0xfffffff8, RZ, 0xc0, !PT ;  /* 0xfffffff807077812 */ /* 0x000fc600078ec0ff */
[----:B------:R-:W-:Y:S02]  /*1c70*/  IMAD.SHL.U32 R14, R56, 0x2, RZ ;  /* 0x00000002380e7824 */ /* 0x000fe400078e00ff */
[----:B------:R-:W-:Y:S02]  /*1c80*/  IMAD.IADD R10, R10, 0x1, -R7 ;  /* 0x000000010a0a7824 */ /* 0x000fe400078e0a07 */
[----:B----4-:R-:W-:-:S03]  /*1c90*/  IMAD.SHL.U32 R7, R15, 0x40, RZ ;  /* 0x000000400f077824 */ /* 0x010fc600078e00ff */
[--C-:B------:R-:W-:Y:S02]  /*1ca0*/  SHF.R.S32.HI R11, RZ, 0x1f, R10.reuse ;  /* 0x0000001fff0b7819 */ /* 0x100fe4000001140a */
[----:B-1----:R-:W-:Y:S01]  /*1cb0*/  ISETP.GE.AND P0, PT, R7, R8, PT ;  /* 0x000000080700720c */ /* 0x002fe20003f06270 */
[----:B------:R-:W-:-:S04]  /*1cc0*/  IMAD.WIDE R12, R23, 0x10, R10 ;  /* 0x00000010170c7825 */ /* 0x000fc800078e020a */
[----:B------:R-:W-:Y:S01]  /*1cd0*/  IMAD.WIDE R12, R15, 0x40, R12 ;  /* 0x000000400f0c7825 */ /* 0x000fe200078e020c */
[----:B------:R-:W-:-:S07]  /*1ce0*/  SHF.R.S32.HI R15, RZ, 0x1f, R14 ;  /* 0x0000001fff0f7819 */ /* 0x000fce000001140e */
[----:B------:R-:W-:Y:S05]  /*1cf0*/  @P0 EXIT ;  /* 0x000000000000094d */ /* 0x000fea0003800000 */
[----:B------:R-:W-:Y:S01]  /*1d00*/  ULDC UR4, c[0x0][0x288] ;  /* 0x0000a20000047ab9 */ /* 0x000fe20000000800 */
[----:B------:R-:W-:Y:S01]  /*1d10*/  IMAD.SHL.U32 R4, R16, 0x40, RZ ;  /* 0x0000004010047824 */ /* 0x000fe200078e00ff */
[----:B------:R-:W-:Y:S01]  /*1d20*/  ISETP.GE.AND P0, PT, R5, UR4, PT ;  /* 0x0000000405007c0c */ /* 0x000fe2000bf06270 */
[-C--:B------:R-:W-:Y:S01]  /*1d30*/  IMAD.WIDE.U32 R18, R12, R60.reuse, R14 ;  /* 0x0000003c0c127225 */ /* 0x080fe200078e000e */
[----:B------:R-:W-:Y:S01]  /*1d40*/  SHF.R.S32.HI R17, RZ, 0x1f, R5 ;  /* 0x0000001fff117819 */ /* 0x000fe20000011405 */
[----:B------:R-:W-:Y:S01]  /*1d50*/  ULDC.64 UR4, c[0x0][0x660] ;  /* 0x0001980000047ab9 */ /* 0x000fe20000000a00 */
[C---:B------:R-:W-:Y:S01]  /*1d60*/  ISETP.GE.OR P0, PT, R4.reuse, R9, P0 ;  /* 0x000000090400720c */ /* 0x040fe20000706670 */
[----:B------:R-:W-:Y:S01]  /*1d70*/  IMAD R16, R13, R60, RZ ;  /* 0x0000003c0d107224 */ /* 0x000fe200078e02ff */
[----:B------:R-:W-:Y:S02]  /*1d80*/  SHF.R.S32.HI R6, RZ, 0x1f, R4 ;  /* 0x0000001fff067819 */ /* 0x000fe40000011404 */
[----:B------:R-:W-:Y:S01]  /*1d90*/  IADD3 R20, P1, R4, R18, RZ ;  /* 0x0000001204147210 */ /* 0x000fe20007f3e0ff */
[----:B------:R-:W-:-:S02]  /*1da0*/  IMAD R21, R12, R61, R16 ;  /* 0x0000003d0c157224 */ /* 0x000fc400078e0210 */
[----:B------:R-:W-:-:S03]  /*1db0*/  IMAD R16, R17, UR4, RZ ;  /* 0x0000000411107c24 */ /* 0x000fc6000f8e02ff */
[----:B------:R-:W-:-:S03]  /*1dc0*/  IADD3.X R21, R6, R19, R21, P1, !PT ;  /* 0x0000001306157210 */ /* 0x000fc60000ffe415 */
[----:B------:R-:W-:Y:S05]  /*1dd0*/  @P0 EXIT ;  /* 0x000000000000094d */ /* 0x000fea0003800000 */
[----:B------:R-:W-:Y:S01]  /*1de0*/  ULDC UR6, c[0x0][0x28c] ;  /* 0x0000a30000067ab9 */ /* 0x000fe20000000800 */
[----:B------:R-:W-:Y:S01]  /*1df0*/  SHF.R.S32.HI R18, RZ, 0x1f, R3 ;  /* 0x0000001fff127819 */ /* 0x000fe20000011403 */
[C---:B------:R-:W-:Y:S01]  /*1e00*/  IMAD R19, R5.reuse, UR5, R16 ;  /* 0x0000000505137c24 */ /* 0x040fe2000f8e0210 */
[----:B------:R-:W-:Y:S01]  /*1e10*/  ISETP.GE.AND P0, PT, R22, UR6, PT ;  /* 0x0000000616007c0c */ /* 0x000fe2000bf06270 */
[----:B------:R-:W-:Y:S01]  /*1e20*/  ULDC UR6, c[0x0][0x290] ;  /* 0x0000a40000067ab9 */ /* 0x000fe20000000800 */
[----:B------:R-:W-:Y:S01]  /*1e30*/  IMAD.WIDE.U32 R20, R5, UR4, R20 ;  /* 0x0000000405147c25 */ /* 0x000fe2000f8e0014 */
[----:B------:R-:W-:Y:S01]  /*1e40*/  ULDC.64 UR4, c[0x0][0x670] ;  /* 0x00019c0000047ab9 */ /* 0x000fe20000000a00 */
[----:B------:R-:W-:Y:S02]  /*1e50*/  ISETP.GE.OR P0, PT, R3, UR6, P0 ;  /* 0x0000000603007c0c */ /* 0x000fe40008706670 */
[----:B------:R-:W-:Y:S02]  /*1e60*/  IMAD.IADD R21, R21, 0x1, R19 ;  /* 0x0000000115157824 */ /* 0x000fe400078e0213 */
[----:B------:R-:W-:-:S02]  /*1e70*/  IMAD R16, R18, UR4, RZ ;  /* 0x0000000412107c24 */ /* 0x000fc4000f8e02ff */
[----:B------:R-:W-:-:S04]  /*1e80*/  IMAD.WIDE.U32 R20, R3, UR4, R20 ;  /* 0x0000000403147c25 */ /* 0x000fc8000f8e0014 */
[----:B------:R-:W-:Y:S01]  /*1e90*/  IMAD R19, R3, UR5, R16 ;  /* 0x0000000503137c24 */ /* 0x000fe2000f8e0210 */
[----:B------:R-:W-:Y:S01]  /*1ea0*/  SHF.R.S32.HI R16, RZ, 0x1f, R22 ;  /* 0x0000001fff107819 */ /* 0x000fe20000011416 */
[----:B------:R-:W-:Y:S01]  /*1eb0*/  IMAD R23, R23, -0x10, -R7 ;  /* 0xfffffff017177824 */ /* 0x000fe200078e0a07 */
[----:B------:R-:W-:Y:S06]  /*1ec0*/  @P0 EXIT ;  /* 0x000000000000094d */ /* 0x000fec0003800000 */
[----:B------:R-:W-:Y:S01]  /*1ed0*/  ULDC.64 UR4, c[0x0][0x668] ;  /* 0x00019a0000047ab9 */ /* 0x000fe20000000a00 */
[----:B------:R-:W-:Y:S01]  /*1ee0*/  IMAD R7, R56, -0x2, R9 ;  /* 0xfffffffe38077824 */ /* 0x000fe200078e0209 */
[----:B---3-5:R-:W-:Y:S01]  /*1ef0*/  FSETP.NEU.AND P1, PT, R2, RZ, PT ;  /* 0x000000ff0200720b */ /* 0x028fe20003f2d000 */
[----:B------:R-:W-:Y:S01]  /*1f00*/  IMAD.IADD R21, R21, 0x1, R19 ;  /* 0x0000000115157824 */ /* 0x000fe200078e0213 */
[----:B------:R-:W-:Y:S01]  /*1f10*/  IADD3 R8, R23, R8, -R10 ;  /* 0x0000000817087210 */ /* 0x000fe20007ffe80a */
[----:B------:R-:W-:Y:S02]  /*1f20*/  IMAD R9, R16, UR4, RZ ;  /* 0x0000000410097c24 */ /* 0x000fe4000f8e02ff */
[----:B------:R-:W-:-:S04]  /*1f30*/  IMAD.WIDE.U32 R10, R22, UR4, R20 ;  /* 0x00000004160a7c25 */ /* 0x000fc8000f8e0014 */
[----:B------:R-:W-:Y:S01]  /*1f40*/  IMAD R59, R22, UR5, R9 ;  /* 0x00000005163b7c24 */ /* 0x000fe2000f8e0209 */
[----:B------:R-:W-:Y:S01]  /*1f50*/  ULDC.64 UR4, c[0x0][0x640] ;  /* 0x0001900000047ab9 */ /* 0x000fe20000000a00 */
[----:B------:R-:W-:Y:S01]  /*1f60*/  IMAD.IADD R7, R7, 0x1, -R4 ;  /* 0x0000000107077824 */ /* 0x000fe200078e0a04 */
[----:B------:R-:W-:Y:S01]  /*1f70*/  SHF.L.U64.HI R9, R60, 0x3, R61 ;  /* 0x000000033c097819 */ /* 0x000fe2000001023d */
[----:B------:R-:W-:Y:S02]  /*1f80*/  IMAD R23, R16, UR4, RZ ;  /* 0x0000000410177c24 */ /* 0x000fe4000f8e02ff */
[----:B------:R-:W-:Y:S01]  /*1f90*/  IMAD.SHL.U32 R60, R60, 0x8, RZ ;  /* 0x000000083c3c7824 */ /* 0x000fe200078e00ff */
[----:B------:R-:W-:Y:S01]  /*1fa0*/  ISETP.GT.AND P0, PT, R7, RZ, PT ;  /* 0x000000ff0700720c */ /* 0x000fe20003f04270 */
[----:B------:R-:W-:Y:S02]  /*1fb0*/  IMAD R23, R22, UR5, R23 ;  /* 0x0000000516177c24 */ /* 0x000fe4000f8e0217 */
[----:B------:R-:W-:Y:S01]  /*1fc0*/  IMAD.IADD R59, R11, 0x1, R59 ;  /* 0x000000010b3b7824 */ /* 0x000fe200078e023b */
[----:B------:R-:W-:Y:S01]  /*1fd0*/  ISETP.GT.AND P2, PT, R8, RZ, P0 ;  /* 0x000000ff0800720c */ /* 0x000fe20000744270 */
[----:B------:R-:W-:-:S12]  /*1fe0*/  @!P1 BRA `(.L_x_28) ;  /* 0x0000001c00109947 */ /* 0x000fd80003800000 */
[----:B------:R-:W-:Y:S01]  /*1ff0*/  IADD3 R16, P1, R4, R14, RZ ;  /* 0x0000000e04107210 */ /* 0x000fe20007f3e0ff */
[----:B------:R-:W-:Y:S01]  /*2000*/  ULDC.64 UR6, c[0x0][0x638] ;  /* 0x00018e0000067ab9 */ /* 0x000fe20000000a00 */
[----:B------:R-:W-:Y:S01]  /*2010*/  ULDC.64 UR8, c[0x0][0x648] ;  /* 0x0001920000087ab9 */ /* 0x000fe20000000a00 */
[----:B------:R-:W-:Y:S01]  /*2020*/  IMAD R20, R17, UR6, RZ ;  /* 0x0000000611147c24 */ /* 0x000fe2000f8e02ff */
[----:B------:R-:W-:Y:S01]  /*2030*/  ULDC.64 UR10, c[0x0][0x630] ;  /* 0x00018c00000a7ab9 */ /* 0x000fe20000000a00 */
[----:B------:R-:W-:Y:S01]  /*2040*/  IMAD.X R17, R6, 0x1, R15, P1 ;  /* 0x0000000106117824 */ /* 0x000fe200008e060f */
[----:B------:R-:W-:Y:S01]  /*2050*/  ULDC.64 UR14, c[0x0][0x628] ;  /* 0x00018a00000e7ab9 */ /* 0x000fe20000000a00 */
[C---:B------:R-:W-:Y:S02]  /*2060*/  IMAD R11, R5.reuse, UR7, R20 ;  /* 0x00000007050b7c24 */ /* 0x040fe4000f8e0214 */
[----:B------:R-:W-:-:S04]  /*2070*/  IMAD.WIDE.U32 R16, R5, UR6, R16 ;  /* 0x0000000605107c25 */ /* 0x000fc8000f8e0010 */
[----:B------:R-:W-:Y:S02]  /*2080*/  IMAD R18, R18, UR8, RZ ;  /* 0x0000000812127c24 */ /* 0x000fe4000f8e02ff */
[----:B------:R-:W-:Y:S02]  /*2090*/  IMAD.IADD R17, R17, 0x1, R11 ;  /* 0x0000000111117824 */ /* 0x000fe400078e020b */
[C---:B------:R-:W-:Y:S02]  /*20a0*/  IMAD R61, R3.reuse, UR9, R18 ;  /* 0x00000009033d7c24 */ /* 0x040fe4000f8e0212 */
[----:B------:R-:W-:-:S04]  /*20b0*/  IMAD.WIDE.U32 R16, R3, UR8, R16 ;  /* 0x0000000803107c25 */ /* 0x000fc8000f8e0010 */
[----:B------:R-:W-:Y:S02]  /*20c0*/  IMAD.IADD R17, R17, 0x1, R61 ;  /* 0x0000000111117824 */ /* 0x000fe400078e023d */
[----:B------:R-:W-:Y:S02]  /*20d0*/  IMAD R21, R13, UR10, RZ ;  /* 0x0000000a0d157c24 */ /* 0x000fe4000f8e02ff */
[----:B------:R-:W-:-:S04]  /*20e0*/  IMAD.WIDE.U32 R16, R22, UR4, R16 ;  /* 0x0000000416107c25 */ /* 0x000fc8000f8e0010 */
[----:B------:R-:W-:Y:S02]  /*20f0*/  IMAD.IADD R19, R23, 0x1, R17 ;  /* 0x0000000117137824 */ /* 0x000fe400078e0211 */
[----:B------:R-:W-:Y:S02]  /*2100*/  IMAD.MOV.U32 R18, RZ, RZ, R16 ;  /* 0x000000ffff127224 */ /* 0x000fe400078e0010 */
[C---:B------:R-:W-:Y:S02]  /*2110*/  IMAD R62, R12.reuse, UR11, R21 ;  /* 0x0000000b0c3e7c24 */ /* 0x040fe4000f8e0215 */
[----:B------:R-:W-:-:S04]  /*2120*/  IMAD.WIDE.U32 R20, R12, UR10, R18 ;  /* 0x0000000a0c147c25 */ /* 0x000fc8000f8e0012 */
[----:B------:R-:W-:Y:S01]  /*2130*/  IMAD.IADD R21, R21, 0x1, R62 ;  /* 0x0000000115157824 */ /* 0x000fe200078e023e */
[----:B------:R-:W-:-:S04]  /*2140*/  LEA R64, P1, R20, UR14, 0x1 ;  /* 0x0000000e14407c11 */ /* 0x000fc8000f8208ff */
[----:B------:R-:W-:-:S05]  /*2150*/  LEA.HI.X R65, R20, UR15, R21, 0x1, P1 ;  /* 0x0000000f14417c11 */ /* 0x000fca00088f0c15 */
[----:B------:R0:W3:Y:S01]  /*2160*/  @P2 LDG.E.LTC128B.U16 R63, desc[UR12][R64.64] ;  /* 0x0000000c403f2981 */ /* 0x0000e2000c1e1520 */
[----:B------:R-:W-:Y:S01]  /*2170*/  IMAD.WIDE.U32 R20, R22, UR4, RZ ;  /* 0x0000000416147c25 */ /* 0x000fe2000f8e00ff */
[----:B------:R-:W-:Y:S01]  /*2180*/  ULDC.64 UR4, c[0x0][0x650] ;  /* 0x0001940000047ab9 */ /* 0x000fe20000000a00 */
[----:B------:R-:W-:Y:S01]  /*2190*/  ISETP.GT.AND P1, PT, R7, 0x1, PT ;  /* 0x000000010700780c */ /* 0x000fe20003f24270 */
[----:B------:R-:W-:Y:S01]  /*21a0*/  BSSY B0, `(.L_x_29) ;  /* 0x0000018000007945 */ /* 0x000fe20003800000 */
[----:B------:R-:W-:Y:S02]  /*21b0*/  IMAD.IADD R23, R21, 0x1, R23 ;  /* 0x0000000115177824 */ /* 0x000fe400078e0217 */
[----:B------:R-:W-:-:S04]  /*21c0*/  IMAD.MOV.U32 R22, RZ, RZ, R20 ;  /* 0x000000ffff167224 */ /* 0x000fc800078e0014 */
[----:B------:R-:W-:-:S04]  /*21d0*/  IMAD.WIDE.U32 R56, R12, UR10, R22 ;  /* 0x0000000a0c387c25 */ /* 0x000fc8000f8e0016 */
[----:B------:R-:W-:Y:S02]  /*21e0*/  IMAD.IADD R57, R62, 0x1, R57 ;  /* 0x000000013e397824 */ /* 0x000fe400078e0239 */
[----:B------:R-:W-:-:S04]  /*21f0*/  IMAD.WIDE.U32 R56, R3, UR8, R56 ;  /* 0x0000000803387c25 */ /* 0x000fc8000f8e0038 */
[----:B------:R-:W-:Y:S02]  /*2200*/  IMAD.IADD R57, R61, 0x1, R57 ;  /* 0x000000013d397824 */ /* 0x000fe400078e0239 */
[----:B------:R-:W-:-:S04]  /*2210*/  IMAD.WIDE.U32 R56, R5, UR6, R56 ;  /* 0x0000000605387c25 */ /* 0x000fc8000f8e0038 */
[----:B0-----:R-:W-:Y:S01]  /*2220*/  IMAD.IADD R65, R11, 0x1, R57 ;  /* 0x000000010b417824 */ /* 0x001fe200078e0239 */
[----:B------:R-:W-:Y:S02]  /*2230*/  IADD3 R64, P4, P5, R4, R56, R14 ;  /* 0x0000003804407210 */ /* 0x000fe40007d9e00e */
[----:B------:R-:W-:Y:S02]  /*2240*/  LEA R56, P3, R10, UR4, 0x1 ;  /* 0x000000040a387c11 */ /* 0x000fe4000f8608ff */
[----:B------:R-:W-:Y:S02]  /*2250*/  IADD3.X R65, R6, R65, R15, P4, P5 ;  /* 0x0000004106417210 */ /* 0x000fe400027ea40f */
[----:B------:R-:W-:Y:S02]  /*2260*/  LEA.HI.X R57, R10, UR5, R59, 0x1, P3 ;  /* 0x000000050a397c11 */ /* 0x000fe400098f0c3b */
[----:B------:R-:W-:Y:S02]  /*2270*/  ISETP.GT.AND P3, PT, R8, RZ, P1 ;  /* 0x000000ff0800720c */ /* 0x000fe40000f64270 */
[----:B------:R-:W-:-:S04]  /*2280*/  LEA R58, P4, R64, UR14, 0x1 ;  /* 0x0000000e403a7c11 */ /* 0x000fc8000f8808ff */
[----:B------:R-:W-:Y:S01]  /*2290*/  LEA.HI.X R59, R64, UR15, R65, 0x1, P4 ;  /* 0x0000000f403b7c11 */ /* 0x000fe2000a0f0c41 */
[C---:B---3--:R-:W-:Y:S01]  /*22a0*/  IMAD.U32 R67, R63.reuse, 0x10000, RZ ;  /* 0x000100003f437824 */ /* 0x048fe200078e00ff */
[----:B------:R-:W-:-:S03]  /*22b0*/  PRMT R10, R63, 0x7610, R10 ;  /* 0x000076103f0a7816 */ /* 0x000fc6000000000a */
[----:B------:R-:W-:-:S04]  /*22c0*/  FMUL R67, R67, R2 ;  /* 0x0000000243437220 */ /* 0x000fc80000400000 */
[----:B--2---:R-:W-:-:S05]  /*22d0*/  FFMA R67, R24, R0, R67 ;  /* 0x0000000018437223 */ /* 0x004fca0000000043 */
[----:B------:R-:W-:-:S05]  /*22e0*/  F2FP.BF16.F32.PACK_AB R67, RZ, R67 ;  /* 0x00000043ff43723e */ /* 0x000fca00000010ff */
[----:B------:R0:W-:Y:S01]  /*22f0*/  @P2 STG.E.U16 desc[UR12][R56.64], R67 ;  /* 0x0000004338002986 */ /* 0x0001e2000c10150c */
[----:B------:R-:W-:Y:S05]  /*2300*/  @!P3 BRA `(.L_x_30) ;  /* 0x000000000004b947 */ /* 0x000fea0003800000 */
[----:B------:R1:W5:Y:S02]  /*2310*/  LDG.E.LTC128B.U16 R10, desc[UR12][R58.64+0x2] ;  /* 0x0000020c3a0a7981 */ /* 0x000364000c1e1520 */
.L_x_30:
[----:B------:R-:W-:Y:S05]  /*2320*/  BSYNC B0 ;  /* 0x0000000000007941 */ /* 0x000fea0003800000 */
.L_x_29:
[----:B------:R-:W-:Y:S01]  /*2330*/  USHF.L.U32 UR5, UR10, 0x3, URZ ;  /* 0x000000030a057899 */ /* 0x000fe2000800063f */
[----:B-----5:R-:W-:Y:S01]  /*2340*/  IMAD.U32 R13, R10, 0x10000, RZ ;  /* 0x000100000a0d7824 */ /* 0x020fe200078e00ff */
[----:B------:R-:W-:Y:S01]  /*2350*/  USHF.L.U64.HI UR4, UR10, 0x3, UR11 ;  /* 0x000000030a047899 */ /* 0x000fe2000801020b */
[----:B------:R-:W-:Y:S01]  /*2360*/  ISETP.GT.AND P0, PT, R8, 0x8, P0 ;  /* 0x000000080800780c */ /* 0x000fe20000704270 */
[----:B------:R-:W-:Y:S02]  /*2370*/  @P3 IMAD.MOV.U32 R17, RZ, RZ, R57 ;  /* 0x000000ffff113224 */ /* 0x000fe400078e0039 */
[----:B------:R-:W-:Y:S01]  /*2380*/  FMUL R18, R13, R2 ;  /* 0x000000020d127220 */ /* 0x000fe20000400000 */
[----:B------:R-:W-:Y:S02]  /*2390*/  IMAD.U32 R64, RZ, RZ, UR5 ;  /* 0x00000005ff407e24 */ /* 0x000fe4000f8e00ff */
[----:B------:R-:W-:Y:S02]  /*23a0*/  IMAD.U32 R65, RZ, RZ, UR4 ;  /* 0x00000004ff417e24 */ /* 0x000fe4000f8e00ff */
[----:B------:R-:W-:Y:S01]  /*23b0*/  FFMA R18, R25, R0, R18 ;  /* 0x0000000019127223 */ /* 0x000fe20000000012 */
[----:B------:R-:W-:-:S04]  /*23c0*/  IMAD.WIDE.U32 R64, R12, UR10, R64 ;  /* 0x0000000a0c407c25 */ /* 0x000fc8000f8e0040 */
[----:B------:R-:W-:Y:S01]  /*23d0*/  F2FP.BF16.F32.PACK_AB R18, RZ, R18 ;  /* 0x00000012ff12723e */ /* 0x000fe200000010ff */
[----:B------:R-:W-:Y:S01]  /*23e0*/  IMAD.IADD R21, R62, 0x1, R65 ;  /* 0x000000013e157824 */ /* 0x000fe200078e0241 */
[----:B------:R-:W-:Y:S02]  /*23f0*/  IADD3 R16, P2, R16, R64, RZ ;  /* 0x0000004010107210 */ /* 0x000fe40007f5e0ff */
[----:B------:R-:W-:-:S03]  /*2400*/  PRMT R22, R18, 0x7610, R22 ;  /* 0x0000761012167816 */ /* 0x000fc60000000016 */
[----:B------:R-:W-:Y:S01]  /*2410*/  IMAD.X R19, R21, 0x1, R19, P2 ;  /* 0x0000000115137824 */ /* 0x000fe200010e0613 */
[----:B------:R-:W-:-:S04]  /*2420*/  LEA R12, P2, R16, UR14, 0x1 ;  /* 0x0000000e100c7c11 */ /* 0x000fc8000f8408ff */
[----:B------:R-:W-:Y:S01]  /*2430*/  LEA.HI.X R13, R16, UR15, R19, 0x1, P2 ;  /* 0x0000000f100d7c11 */ /* 0x000fe200090f0c13 */
[----:B------:R-:W-:-:S05]  /*2440*/  @P3 IMAD.MOV.U32 R16, RZ, RZ, R56 ;  /* 0x000000ffff103224 */ /* 0x000fca00078e0038 */
[----:B------:R2:W-:Y:S04]  /*2450*/  @P3 STG.E.U16 desc[UR12][R16.64+0x2], R22 ;  /* 0x0000021610003986 */ /* 0x0005e8000c10150c */
[----:B------:R-:W3:Y:S01]  /*2460*/  @P0 LDG.E.LTC128B.U16 R10, desc[UR12][R12.64] ;  /* 0x0000000c0c0a0981 */ /* 0x000ee2000c1e1520 */
[----:B------:R-:W-:Y:S01]  /*2470*/  IADD3 R18, P2, R20, R64, RZ ;  /* 0x0000004014127210 */ /* 0x000fe20007f5e0ff */
[----:B------:R-:W-:Y:S01]  /*2480*/  BSSY B0, `(.L_x_31) ;  /* 0x0000015000007945 */ /* 0x000fe20003800000 */
[----:B------:R-:W-:Y:S02]  /*2490*/  SHF.L.U64.HI R9, R60, 0x1, R9 ;  /* 0x000000013c097819 */ /* 0x000fe40000010209 */
[----:B------:R-:W-:Y:S01]  /*24a0*/  ISETP.GT.AND P1, PT, R8, 0x8, P1 ;  /* 0x000000080800780c */ /* 0x000fe20000f24270 */
[----:B------:R-:W-:-:S02]  /*24b0*/  IMAD.X R19, R21, 0x1, R23, P2 ;  /* 0x0000000115137824 */ /* 0x000fc400010e0617 */
[----:B------:R-:W-:-:S04]  /*24c0*/  IMAD.WIDE.U32 R18, R3, UR8, R18 ;  /* 0x0000000803127c25 */ /* 0x000fc8000f8e0012 */
[----:B------:R-:W-:Y:S02]  /*24d0*/  IMAD.IADD R19, R61, 0x1, R19 ;  /* 0x000000013d137824 */ /* 0x000fe400078e0213 */
[----:B------:R-:W-:-:S04]  /*24e0*/  IMAD.WIDE.U32 R18, R5, UR6, R18 ;  /* 0x0000000605127c25 */ /* 0x000fc8000f8e0012 */
[----:B------:R-:W-:Y:S01]  /*24f0*/  IMAD.IADD R11, R11, 0x1, R19 ;  /* 0x000000010b0b7824 */ /* 0x000fe200078e0213 */
[----:B------:R-:W-:-:S04]  /*2500*/  IADD3 R5, P2, P3, R4, R18, R14 ;  /* 0x0000001204057210 */ /* 0x000fc80007b5e00e */
[----:B------:R-:W-:Y:S02]  /*2510*/  IADD3.X R6, R6, R11, R15, P2, P3 ;  /* 0x0000000b06067210 */ /* 0x000fe400017e640f */
[----:B------:R-:W-:Y:S02]  /*2520*/  LEA R60, P2, R60, R56, 0x1 ;  /* 0x000000383c3c7211 */ /* 0x000fe400078408ff */
[----:B------:R-:W-:-:S03]  /*2530*/  LEA R4, P3, R5, UR14, 0x1 ;  /* 0x0000000e05047c11 */ /* 0x000fc6000f8608ff */
[----:B------:R-:W-:Y:S01]  /*2540*/  IMAD.X R61, R9, 0x1, R57, P2 ;  /* 0x00000001093d7824 */ /* 0x000fe200010e0639 */
[----:B------:R-:W-:Y:S01]  /*2550*/  LEA.HI.X R5, R5, UR15, R6, 0x1, P3 ;  /* 0x0000000f05057c11 */ /* 0x000fe200098f0c06 */
[----:B---3--:R-:W-:-:S04]  /*2560*/  IMAD.U32 R3, R10, 0x10000, RZ ;  /* 0x000100000a037824 */ /* 0x008fc800078e00ff */
[----:B------:R-:W-:-:S04]  /*2570*/  FMUL R3, R3, R2 ;  /* 0x0000000203037220 */ /* 0x000fc80000400000 */
[----:B------:R-:W-:-:S05]  /*2580*/  FFMA R3, R26, R0, R3 ;  /* 0x000000001a037223 */ /* 0x000fca0000000003 */
[----:B------:R-:W-:-:S05]  /*2590*/  F2FP.BF16.F32.PACK_AB R3, RZ, R3 ;  /* 0x00000003ff03723e */ /* 0x000fca00000010ff */
[----:B------:R2:W-:Y:S01]  /*25a0*/  @P0 STG.E.U16 desc[UR12][R60.64], R3 ;  /* 0x000000033c000986 */ /* 0x0005e2000c10150c */
[----:B------:R-:W-:Y:S05]  /*25b0*/  @!P1 BRA `(.L_x_32) ;  /* 0x0000000000049947 */ /* 0x000fea0003800000 */
[----:B------:R3:W5:Y:S02]  /*25c0*/  LDG.E.LTC128B.U16 R10, desc[UR12][R4.64+0x2] ;  /* 0x0000020c040a7981 */ /* 0x000764000c1e1520 */
.L_x_32:
[----:B------:R-:W-:Y:S05]  /*25d0*/  BSYNC B0 ;  /* 0x0000000000007941 */ /* 0x000fea0003800000 */
.L_x_31:
[----:B--2--5:R-:W-:Y:S01]  /*25e0*/  IMAD.U32 R3, R10, 0x10000, RZ ;  /* 0x000100000a037824 */ /* 0x024fe200078e00ff */
[----:B------:R-:W-:Y:S01]  /*25f0*/  ISETP.GT.AND P0, PT, R7, 0x8, PT ;  /* 0x000000080700780c */ /* 0x000fe20003f04270 */
[----:B------:R-:W-:Y:S01]  /*2600*/  @P1 IMAD.MOV.U32 R12, RZ, RZ, R60 ;  /* 0x000000ffff0c1224 */ /* 0x000fe200078e003c */
[----:B------:R-:W-:Y:S01]  /*2610*/  BSSY B0, `(.L_x_33) ;  /* 0x000000a000007945 */ /* 0x000fe20003800000 */
[----:B------:R-:W-:Y:S01]  /*2620*/  FMUL R6, R3, R2 ;  /* 0x0000000203067220 */ /* 0x000fe20000400000 */
[----:B------:R-:W-:Y:S01]  /*2630*/  @P1 IMAD.MOV.U32 R13, RZ, RZ, R61 ;  /* 0x000000ffff0d1224 */ /* 0x000fe200078e003d */
[----:B------:R-:W-:Y:S02]  /*2640*/  ISETP.GT.AND P2, PT, R8, RZ, P0 ;  /* 0x000000ff0800720c */ /* 0x000fe40000744270 */
[----:B------:R-:W-:Y:S01]  /*2650*/  FFMA R6, R27, R0, R6 ;  /* 0x000000001b067223 */ /* 0x000fe20000000006 */
[----:B------:R-:W-:-:S04]  /*2660*/  PRMT R3, R10, 0x7610, R3 ;  /* 0x000076100a037816 */ /* 0x000fc80000000003 */
[----:B------:R-:W-:-:S05]  /*2670*/  F2FP.BF16.F32.PACK_AB R6, RZ, R6 ;  /* 0x00000006ff06723e */ /* 0x000fca00000010ff */
[----:B------:R2:W-:Y:S01]  /*2680*/  @P1 STG.E.U16 desc[UR12][R12.64+0x2], R6 ;  /* 0x000002060c001986 */ /* 0x0005e2000c10150c */
[----:B------:R-:W-:Y:S05]  /*2690*/  @!P2 BRA `(.L_x_34) ;  /* 0x000000000004a947 */ /* 0x000fea0003800000 */
[----:B------:R4:W5:Y:S02]  /*26a0*/  LDG.E.LTC128B.U16 R3, desc[UR12][R58.64+0x10] ;  /* 0x0000100c3a037981 */ /* 0x000964000c1e1520 */
.L_x_34:
[----:B------:R-:W-:Y:S05]  /*26b0*/  BSYNC B0 ;  /* 0x0000000000007941 */ /* 0x000fea0003800000 */
.L_x_33:
[----:B-----5:R-:W-:Y:S01]  /*26c0*/  IMAD.U32 R9, R3, 0x10000, RZ ;  /* 0x0001000003097824 */ /* 0x020fe200078e00ff */
[----:B------:R-:W-:Y:S01]  /*26d0*/  ISETP.GT.AND P1, PT, R7, 0x9, PT ;  /* 0x000000090700780c */ /* 0x000fe20003f24270 */
[----:B------:R-:W-:Y:S01]  /*26e0*/  @P2 IMAD.MOV.U32 R10, RZ, RZ, R56 ;  /* 0x000000ffff0a2224 */ /* 0x000fe200078e0038 */
[----:B------:R-:W-:Y:S01]  /*26f0*/  BSSY B0, `(.L_x_35) ;  /* 0x0000009000007945 */ /* 0x000fe20003800000 */
[----:B------:R-:W-:Y:S01]  /*2700*/  FMUL R9, R9, R2 ;  /* 0x0000000209097220 */ /* 0x000fe20000400000 */
[----:B------:R-:W-:Y:S01]  /*2710*/  @P2 IMAD.MOV.U32 R11, RZ, RZ, R57 ;  /* 0x000000ffff0b2224 */ /* 0x000fe200078e0039 */
[----:B------:R-:W-:Y:S02]  /*2720*/  ISETP.GT.AND P3, PT, R8, RZ, P1 ;  /* 0x000000ff0800720c */ /* 0x000fe40000f64270 */
[----:B------:R-:W-:-:S05]  /*2730*/  FFMA R9, R28, R0, R9 ;  /* 0x000000001c097223 */ /* 0x000fca0000000009 */
[----:B------:R-:W-:-:S05]  /*2740*/  F2FP.BF16.F32.PACK_AB R9, RZ, R9 ;  /* 0x00000009ff09723e */ /* 0x000fca00000010ff */
[----:B------:R0:W-:Y:S01]  /*2750*/  @P2 STG.E.U16 desc[UR12][R10.64+0x10], R9 ;  /* 0x000010090a002986 */ /* 0x0001e2000c10150c */
[----:B------:R-:W-:Y:S05]  /*2760*/  @!P3 BRA `(.L_x_36) ;  /* 0x000000000004b947 */ /* 0x000fea0003800000 */
[----:B------:R0:W5:Y:S02]  /*2770*/  LDG.E.LTC128B.U16 R3, desc[UR12][R58.64+0x12] ;  /* 0x0000120c3a037981 */ /* 0x000164000c1e1520 */
.L_x_36:
[----:B------:R-:W-:Y:S05]  /*2780*/  BSYNC B0 ;  /* 0x0000000000007941 */ /* 0x000fea0003800000 */
.L_x_35:
[----:B0----5:R-:W-:Y:S01]  /*2790*/  IMAD.U32 R9, R3, 0x10000, RZ ;  /* 0x0001000003097824 */ /* 0x021fe200078e00ff */
[----:B------:R-:W-:Y:S01]  /*27a0*/  ISETP.GT.AND P0, PT, R8, 0x8, P0 ;  /* 0x000000080800780c */ /* 0x000fe20000704270 */
[----:B------:R-:W-:Y:S01]  /*27b0*/  @P3 IMAD.MOV.U32 R10, RZ, RZ, R56 ;  /* 0x000000ffff0a3224 */ /* 0x000fe200078e0038 */
[----:B------:R-:W-:Y:S01]  /*27c0*/  BSSY B0, `(.L_x_37) ;  /* 0x0000008000007945 */ /* 0x000fe20003800000 */
[----:B--2---:R-:W-:Y:S01]  /*27d0*/  FMUL R6, R9, R2 ;  /* 0x0000000209067220 */ /* 0x004fe20000400000 */
[----:B------:R-:W-:-:S03]  /*27e0*/  @P3 IMAD.MOV.U32 R11, RZ, RZ, R57 ;  /* 0x000000ffff0b3224 */ /* 0x000fc600078e0039 */
[----:B------:R-:W-:-:S05]  /*27f0*/  FFMA R6, R29, R0, R6 ;  /* 0x000000001d067223 */ /* 0x000fca0000000006 */
[----:B------:R-:W-:-:S05]  /*2800*/  F2FP.BF16.F32.PACK_AB R6, RZ, R6 ;  /* 0x00000006ff06723e */ /* 0x000fca00000010ff */
[----:B------:R0:W-:Y:S01]  /*2810*/  @P3 STG.E.U16 desc[UR12][R10.64+0x12], R6 ;  /* 0x000012060a003986 */ /* 0x0001e2000c10150c */
[----:B------:R-:W-:Y:S05]  /*2820*/  @!P0 BRA `(.L_x_38) ;  /* 0x0000000000048947 */ /* 0x000fea0003800000 */
[----:B------:R2:W5:Y:S02]  /*2830*/  LDG.E.LTC128B.U16 R3, desc[UR12][R4.64+0x10] ;  /* 0x0000100c04037981 */ /* 0x000564000c1e1520 */
.L_x_38:
[----:B------:R-:W-:Y:S05]  /*2840*/  BSYNC B0 ;  /* 0x0000000000007941 */ /* 0x000fea0003800000 */
.L_x_37:
[----:B-----5:R-:W-:Y:S01]  /*2850*/  IMAD.U32 R9, R3, 0x10000, RZ ;  /* 0x0001000003097824 */ /* 0x020fe200078e00ff */
[----:B------:R-:W-:Y:S01]  /*2860*/  ISETP.GT.AND P1, PT, R8, 0x8, P1 ;  /* 0x000000080800780c */ /* 0x000fe20000f24270 */
[----:B0-----:R-:W-:Y:S01]  /*2870*/  @P0 IMAD.MOV.U32 R10, RZ, RZ, R60 ;  /* 0x000000ffff0a0224 */ /* 0x001fe200078e003c */
[----:B------:R-:W-:Y:S01]  /*2880*/  BSSY B0, `(.L_x_39) ;  /* 0x0000008000007945 */ /* 0x000fe20003800000 */
[----:B------:R-:W-:Y:S01]  /*2890*/  FMUL R9, R9, R2 ;  /* 0x0000000209097220 */ /* 0x000fe20000400000 */
[----:B------:R-:W-:-:S03]  /*28a0*/  @P0 IMAD.MOV.U32 R11, RZ, RZ, R61 ;  /* 0x000000ffff0b0224 */ /* 0x000fc600078e003d */
[----:B------:R-:W-:-:S05]  /*28b0*/  FFMA R9, R30, R0, R9 ;  /* 0x000000001e097223 */ /* 0x000fca0000000009 */
[----:B------:R-:W-:-:S05]  /*28c0*/  F2FP.BF16.F32.PACK_AB R9, RZ, R9 ;  /* 0x00000009ff09723e */ /* 0x000fca00000010ff */
[----:B------:R0:W-:Y:S01]  /*28d0*/  @P0 STG.E.U16 desc[UR12][R10.64+0x10], R9 ;  /* 0x000010090a000986 */ /* 0x0001e2000c10150c */
[----:B------:R-:W-:Y:S05]  /*28e0*/  @!P1 BRA `(.L_x_40) ;  /* 0x0000000000049947 */ /* 0x000fea0003800000 */
[----:B------:R0:W5:Y:S02]  /*28f0*/  LDG.E.LTC128B.U16 R3, desc[UR12][R4.64+0x12] ;  /* 0x0000120c04037981 */ /* 0x000164000c1e1520 */
.L_x_40:
[----:B------:R-:W-:Y:S05]  /*2900*/  BSYNC B0 ;  /* 0x0000000000007941 */ /* 0x000fea0003800000 */
.L_x_39:
[----:B0----5:R-:W-:Y:S01]  /*2910*/  IMAD.U32 R9, R3, 0x10000, RZ ;  /* 0x0001000003097824 */ /* 0x021fe200078e00ff */
        /* <DEDUP_REMOVED lines=11> */
.L_x_42:
[----:B------:R-:W-:Y:S05]  /*29d0*/  BSYNC B0 ;  /* 0x0000000000007941 */ /* 0x000fea0003800000 */
.L_x_41:
[----:B-----5:R-:W-:Y:S01]  /*29e0*/  IMAD.U32 R9, R3, 0x10000, RZ ;  /* 0x0001000003097824 */ /* 0x020fe200078e00ff */
[----:B------:R-:W-:Y:S01]  /*29f0*/  ISETP.GT.AND P1, PT, R7, 0x11, PT ;  /* 0x000000110700780c */ /* 0x000fe20003f24270 */
[----:B0-----:R-:W-:Y:S01]  /*2a00*/  @P2 IMAD.MOV.U32 R10, RZ, RZ, R56 ;  /* 0x000000ffff0a2224 */ /* 0x001fe200078e0038 */
        /* <DEDUP_REMOVED lines=9> */
.L_x_44:
[----:B------:R-:W-:Y:S05]  /*2aa0*/  BSYNC B0 ;  /* 0x0000000000007941 */ /* 0x000fea0003800000 */
.L_x_43:
[----:B0----5:R-:W-:Y:S01]  /*2ab0*/  IMAD.U32 R9, R3, 0x10000, RZ ;  /* 0x0001000003097824 */ /* 0x021fe200078e00ff */
[----:B------:R-:W-:Y:S01]  /*2ac0*/  ISETP.GT.AND P0, PT, R8, 0x8, P0 ;  /* 0x000000080800780c */ /* 0x000fe20000704270 */
[----:B------:R-:W-:Y:S01]  /*2ad0*/  @P3 IMAD.MOV.U32 R10, RZ, RZ, R56 ;  /* 0x000000ffff0a3224 */ /* 0x000fe200078e0038 */
        /* <DEDUP_REMOVED lines=8> */
.L_x_46:
[----:B------:R-:W-:Y:S05]  /*2b60*/  BSYNC B0 ;  /* 0x0000000000007941 */ /* 0x000fea0003800000 */
.L_x_45:
        /* <DEDUP_REMOVED lines=11> */
.L_x_48:
[----:B------:R-:W-:Y:S05]  /*2c20*/  BSYNC B0 ;  /* 0x0000000000007941 */ /* 0x000fea0003800000 */
.L_x_47:
        /* <DEDUP_REMOVED lines=12> */
.L_x_50:
[----:B------:R-:W-:Y:S05]  /*2cf0*/  BSYNC B0 ;  /* 0x0000000000007941 */ /* 0x000fea0003800000 */
.L_x_49:
        /* <DEDUP_REMOVED lines=12> */
.L_x_52:
[----:B------:R-:W-:Y:S05]  /*2dc0*/  BSYNC B0 ;  /* 0x0000000000007941 */ /* 0x000fea0003800000 */
.L_x_51:
        /* <DEDUP_REMOVED lines=11> */
.L_x_54:
[----:B------:R-:W-:Y:S05]  /*2e80*/  BSYNC B0 ;  /* 0x0000000000007941 */ /* 0x000fea0003800000 */
.L_x_53:
        /* <DEDUP_REMOVED lines=11> */
.L_x_56:
[----:B------:R-:W-:Y:S05]  /*2f40*/  BSYNC B0 ;  /* 0x0000000000007941 */ /* 0x000fea0003800000 */
.L_x_55:
        /* <DEDUP_REMOVED lines=12> */
.L_x_58:
[----:B------:R-:W-:Y:S05]  /*3010*/  BSYNC B0 ;  /* 0x0000000000007941 */ /* 0x000fea0003800000 */
.L_x_57:
        /* <DEDUP_REMOVED lines=12> */
.L_x_60:
[----:B------:R-:W-:Y:S05]  /*30e0*/  BSYNC B0 ;  /* 0x0000000000007941 */ /* 0x000fea0003800000 */
.L_x_59:
        /* <DEDUP_REMOVED lines=11> */
.L_x_62:
[----:B------:R-:W-:Y:S05]  /*31a0*/  BSYNC B0 ;  /* 0x0000000000007941 */ /* 0x000fea0003800000 */
.L_x_61:
        /* <DEDUP_REMOVED lines=11> */
.L_x_64:
[----:B------:R-:W-:Y:S05]  /*3260*/  BSYNC B0 ;  /* 0x0000000000007941 */ /* 0x000fea0003800000 */
.L_x_63:
        /* <DEDUP_REMOVED lines=12> */
.L_x_66:
[----:B------:R-:W-:Y:S05]  /*3330*/  BSYNC B0 ;  /* 0x0000000000007941 */ /* 0x000fea0003800000 */
.L_x_65:
        /* <DEDUP_REMOVED lines=12> */
.L_x_68:
[----:B------:R-:W-:Y:S05]  /*3400*/  BSYNC B0 ;  /* 0x0000000000007941 */ /* 0x000fea0003800000 */
.L_x_67:
        /* <DEDUP_REMOVED lines=11> */
.L_x_70:
[----:B------:R-:W-:Y:S05]  /*34c0*/  BSYNC B0 ;  /* 0x0000000000007941 */ /* 0x000fea0003800000 */
.L_x_69:
        /* <DEDUP_REMOVED lines=11> */
.L_x_72:
[----:B------:R-:W-:Y:S05]  /*3580*/  BSYNC B0 ;  /* 0x0000000000007941 */ /* 0x000fea0003800000 */
.L_x_71:
        /* <DEDUP_REMOVED lines=12> */
.L_x_74:
[----:B------:R-:W-:Y:S05]  /*3650*/  BSYNC B0 ;  /* 0x0000000000007941 */ /* 0x000fea0003800000 */
.L_x_73:
        /* <DEDUP_REMOVED lines=12> */
.L_x_76:
[----:B------:R-:W-:Y:S05]  /*3720*/  BSYNC B0 ;  /* 0x0000000000007941 */ /* 0x000fea0003800000 */
.L_x_75:
        /* <DEDUP_REMOVED lines=11> */
.L_x_78:
[----:B------:R-:W-:Y:S05]  /*37e0*/  BSYNC B0 ;  /* 0x0000000000007941 */ /* 0x000fea0003800000 */
.L_x_77:
        /* <DEDUP_REMOVED lines=11> */
.L_x_80:
[----:B------:R-:W-:Y:S05]  /*38a0*/  BSYNC B0 ;  /* 0x0000000000007941 */ /* 0x000fea0003800000 */
.L_x_79:
        /* <DEDUP_REMOVED lines=12> */
.L_x_82:
[----:B------:R-:W-:Y:S05]  /*3970*/  BSYNC B0 ;  /* 0x0000000000007941 */ /* 0x000fea0003800000 */
.L_x_81:
        /* <DEDUP_REMOVED lines=12> */
.L_x_84:
[----:B------:R-:W-:Y:S05]  /*3a40*/  BSYNC B0 ;  /* 0x0000000000007941 */ /* 0x000fea0003800000 */
.L_x_83:
[----:B0----5:R-:W-:Y:S01]  /*3a50*/  IMAD.U32 R7, R3, 0x10000, RZ ;  /* 0x0001000003077824 */ /* 0x021fe200078e00ff */
[----:B------:R-:W-:Y:S01]  /*3a60*/  ISETP.GT.AND P0, PT, R8, 0x8, P0 ;  /* 0x000000080800780c */ /* 0x000fe20000704270 */
[----:B------:R-:W-:Y:S02]  /*3a70*/  BSSY B0, `(.L_x_85) ;  /* 0x0000007000007945 */ /* 0x000fe40003800000 */
[----:B------:R-:W-:-:S04]  /*3a80*/  FMUL R6, R7, R2 ;  /* 0x0000000207067220 */ /* 0x000fc80000400000 */
[----:B------:R-:W-:-:S05]  /*3a90*/  FFMA R6, R53, R0, R6 ;  /* 0x0000000035067223 */ /* 0x000fca0000000006 */
[----:B------:R-:W-:-:S05]  /*3aa0*/  F2FP.BF16.F32.PACK_AB R6, RZ, R6 ;  /* 0x00000006ff06723e */ /* 0x000fca00000010ff */
[----:B------:R0:W-:Y:S01]  /*3ab0*/  @P3 STG.E.U16 desc[UR12][R56.64+0x72], R6 ;  /* 0x0000720638003986 */ /* 0x0001e2000c10150c */
[----:B------:R-:W-:Y:S05]  /*3ac0*/  @!P0 BRA `(.L_x_86) ;  /* 0x0000000000048947 */ /* 0x000fea0003800000 */
[----:B------:R0:W5:Y:S02]  /*3ad0*/  LDG.E.LTC128B.U16 R3, desc[UR12][R4.64+0x70] ;  /* 0x0000700c04037981 */ /* 0x000164000c1e1520 */
.L_x_86:
[----:B------:R-:W-:Y:S05]  /*3ae0*/  BSYNC B0 ;  /* 0x0000000000007941 */ /* 0x000fea0003800000 */
.L_x_85:
[----:B-----5:R-:W-:Y:S01]  /*3af0*/  IMAD.U32 R7, R3, 0x10000, RZ ;  /* 0x0001000003077824 */ /* 0x020fe200078e00ff */
[----:B------:R-:W-:Y:S01]  /*3b00*/  ISETP.GT.AND P1, PT, R8, 0x8, P1 ;  /* 0x000000080800780c */ /* 0x000fe20000f24270 */
[----:B0-----:R-:W-:Y:S01]  /*3b10*/  @P0 IMAD.MOV.U32 R6, RZ, RZ, R60 ;  /* 0x000000ffff060224 */ /* 0x001fe200078e003c */
[----:B------:R-:W-:Y:S01]  /*3b20*/  BSSY B0, `(.L_x_87) ;  /* 0x0000009000007945 */ /* 0x000fe20003800000 */
[----:B------:R-:W-:-:S04]  /*3b30*/  FMUL R7, R7, R2 ;  /* 0x0000000207077220 */ /* 0x000fc80000400000 */
[----:B------:R-:W-:-:S05]  /*3b40*/  FFMA R7, R54, R0, R7 ;  /* 0x0000000036077223 */ /* 0x000fca0000000007 */
[----:B------:R-:W-:-:S04]  /*3b50*/  F2FP.BF16.F32.PACK_AB R7, RZ, R7 ;  /* 0x00000007ff07723e */ /* 0x000fc800000010ff */
[----:B------:R-:W-:Y:S01]  /*3b60*/  PRMT R8, R7, 0x7610, R8 ;  /* 0x0000761007087816 */ /* 0x000fe20000000008 */
[----:B------:R-:W-:-:S05]  /*3b70*/  @P0 IMAD.MOV.U32 R7, RZ, RZ, R61 ;  /* 0x000000ffff070224 */ /* 0x000fca00078e003d */
[----:B------:R0:W-:Y:S01]  /*3b80*/  @P0 STG.E.U16 desc[UR12][R6.64+0x70], R8 ;  /* 0x0000700806000986 */ /* 0x0001e2000c10150c */
[----:B------:R-:W-:Y:S05]  /*3b90*/  @!P1 BRA `(.L_x_88) ;  /* 0x0000000000049947 */ /* 0x000fea0003800000 */
[----:B------:R0:W5:Y:S02]  /*3ba0*/  LDG.E.LTC128B.U16 R3, desc[UR12][R4.64+0x72] ;  /* 0x0000720c04037981 */ /* 0x000164000c1e1520 */
.L_x_88:
[----:B------:R-:W-:Y:S05]  /*3bb0*/  BSYNC B0 ;  /* 0x0000000000007941 */ /* 0x000fea0003800000 */
.L_x_87:
[----:B-----5:R-:W-:-:S04]  /*3bc0*/  IMAD.U32 R3, R3, 0x10000, RZ ;  /* 0x0001000003037824 */ /* 0x020fc800078e00ff */
[----:B------:R-:W-:-:S04]  /*3bd0*/  FMUL R2, R3, R2 ;  /* 0x0000000203027220 */ /* 0x000fc80000400000 */
[----:B------:R-:W-:Y:S01]  /*3be0*/  FFMA R2, R55, R0, R2 ;  /* 0x0000000037027223 */ /* 0x000fe20000000002 */
[----:B------:R-:W-:Y:S06]  /*3bf0*/  @!P1 EXIT ;  /* 0x000000000000994d */ /* 0x000fec0003800000 */
[----:B------:R-:W-:-:S05]  /*3c00*/  F2FP.BF16.F32.PACK_AB R2, RZ, R2 ;  /* 0x00000002ff02723e */ /* 0x000fca00000010ff */
[----:B------:R-:W-:Y:S01]  /*3c10*/  STG.E.U16 desc[UR12][R60.64+0x72], R2 ;  /* 0x000072023c007986 */ /* 0x000fe2000c10150c */
[----:B------:R-:W-:Y:S05]  /*3c20*/  EXIT ;  /* 0x000000000000794d */ /* 0x000fea0003800000 */
.L_x_28:
[----:B------:R-:W-:Y:S01]  /*3c30*/  ISETP.GT.AND P3, PT, R7, 0x1, PT ;  /* 0x000000010700780c */ /* 0x000fe20003f64270 */
[----:B------:R-:W-:Y:S01]  /*3c40*/  ULDC.64 UR4, c[0x0][0x650] ;  /* 0x0001940000047ab9 */ /* 0x000fe20000000a00 */
[-C--:B--2---:R-:W-:Y:S01]  /*3c50*/  FMUL R24, R24, R0.reuse ;  /* 0x0000000018187220 */ /* 0x084fe20000400000 */
[-C--:B------:R-:W-:Y:S01]  /*3c60*/  FMUL R25, R25, R0.reuse ;  /* 0x0000000019197220 */ /* 0x080fe20000400000 */
[----:B------:R-:W-:Y:S01]  /*3c70*/  ISETP.GT.AND P1, PT, R8, RZ, P3 ;  /* 0x000000ff0800720c */ /* 0x000fe20001f24270 */
[-C--:B------:R-:W-:Y:S01]  /*3c80*/  FMUL R26, R26, R0.reuse ;  /* 0x000000001a1a7220 */ /* 0x080fe20000400000 */
[----:B------:R-:W-:Y:S01]  /*3c90*/  LEA R2, P4, R10, UR4, 0x1 ;  /* 0x000000040a027c11 */ /* 0x000fe2000f8808ff */
[----:B------:R-:W-:Y:S01]  /*3ca0*/  FMUL R27, R27, R0 ;  /* 0x000000001b1b7220 */ /* 0x000fe20000400000 */
[----:B------:R-:W-:Y:S01]  /*3cb0*/  F2FP.BF16.F32.PACK_AB R24, RZ, R24 ;  /* 0x00000018ff18723e */ /* 0x000fe200000010ff */
[-C--:B------:R-:W-:Y:S01]  /*3cc0*/  FMUL R28, R28, R0.reuse ;  /* 0x000000001c1c7220 */ /* 0x080fe20000400000 */
[----:B------:R-:W-:Y:S01]  /*3cd0*/  LEA.HI.X R3, R10, UR5, R59, 0x1, P4 ;  /* 0x000000050a037c11 */ /* 0x000fe2000a0f0c3b */
[-C--:B------:R-:W-:Y:S01]  /*3ce0*/  FMUL R29, R29, R0.reuse ;  /* 0x000000001d1d7220 */ /* 0x080fe20000400000 */
[----:B------:R-:W-:Y:S01]  /*3cf0*/  F2FP.BF16.F32.PACK_AB R25, RZ, R25 ;  /* 0x00000019ff19723e */ /* 0x000fe200000010ff */
[-C--:B------:R-:W-:Y:S01]  /*3d00*/  FMUL R30, R30, R0.reuse ;  /* 0x000000001e1e7220 */ /* 0x080fe20000400000 */
[----:B------:R-:W-:Y:S01]  /*3d10*/  ISETP.GT.AND P3, PT, R8, 0x8, P3 ;  /* 0x000000080800780c */ /* 0x000fe20001f64270 */
[----:B------:R-:W-:Y:S01]  /*3d20*/  @P2 STG.E.U16 desc[UR12][R2.64], R24 ;  /* 0x0000001802002986 */ /* 0x000fe2000c10150c */
[----:B------:R-:W-:Y:S01]  /*3d30*/  SHF.L.U64.HI R9, R60, 0x1, R9 ;  /* 0x000000013c097819 */ /* 0x000fe20000010209 */
[-C--:B------:R-:W-:Y:S01]  /*3d40*/  FMUL R31, R31, R0.reuse ;  /* 0x000000001f1f7220 */ /* 0x080fe20000400000 */
[----:B------:R-:W-:Y:S01]  /*3d50*/  ISETP.GT.AND P2, PT, R8, 0x8, P0 ;  /* 0x000000080800780c */ /* 0x000fe20000744270 */
[----:B------:R-:W-:Y:S01]  /*3d60*/  @P1 STG.E.U16 desc[UR12][R2.64+0x2], R25 ;  /* 0x0000021902001986 */ /* 0x000fe2000c10150c */
[----:B------:R-:W-:Y:S01]  /*3d70*/  ISETP.GT.AND P1, PT, R7, 0x8, PT ;  /* 0x000000080700780c */ /* 0x000fe20003f24270 */
[----:B------:R-:W-:Y:S01]  /*3d80*/  FMUL R32, R32, R0 ;  /* 0x0000000020207220 */ /* 0x000fe20000400000 */
[----:B------:R-:W-:Y:S01]  /*3d90*/  LEA R60, P5, R60, R2, 0x1 ;  /* 0x000000023c3c7211 */ /* 0x000fe200078a08ff */
[-C--:B------:R-:W-:Y:S01]  /*3da0*/  FMUL R33, R33, R0.reuse ;  /* 0x0000000021217220 */ /* 0x080fe20000400000 */
[----:B------:R-:W-:Y:S01]  /*3db0*/  ISETP.GT.AND P4, PT, R8, RZ, P1 ;  /* 0x000000ff0800720c */ /* 0x000fe20000f84270 */
[----:B------:R-:W-:Y:S01]  /*3dc0*/  FMUL R34, R34, R0 ;  /* 0x0000000022227220 */ /* 0x000fe20000400000 */
[----:B------:R-:W-:Y:S01]  /*3dd0*/  ISETP.GT.AND P0, PT, R7, 0x9, PT ;  /* 0x000000090700780c */ /* 0x000fe20003f04270 */
[----:B------:R-:W-:Y:S01]  /*3de0*/  IMAD.X R61, R9, 0x1, R3, P5 ;  /* 0x00000001093d7824 */ /* 0x000fe200028e0603 */
[C---:B------:R-:W-:Y:S01]  /*3df0*/  ISETP.GT.AND P1, PT, R8.reuse, 0x8, P1 ;  /* 0x000000080800780c */ /* 0x040fe20000f24270 */
[--C-:B------:R-:W-:Y:S01]  /*3e00*/  @P3 IMAD.MOV.U32 R4, RZ, RZ, R60.reuse ;  /* 0x000000ffff043224 */ /* 0x100fe200078e003c */
[----:B------:R-:W-:Y:S01]  /*3e10*/  ISETP.GT.AND P5, PT, R8, RZ, P0 ;  /* 0x000000ff0800720c */ /* 0x000fe200007a4270 */
[--C-:B------:R-:W-:Y:S01]  /*3e20*/  @P3 IMAD.MOV.U32 R5, RZ, RZ, R61.reuse ;  /* 0x000000ffff053224 */ /* 0x100fe200078e003d */
[----:B------:R-:W-:Y:S01]  /*3e30*/  F2FP.BF16.F32.PACK_AB R26, RZ, R26 ;  /* 0x0000001aff1a723e */ /* 0x000fe200000010ff */
[-C--:B------:R-:W-:Y:S01]  /*3e40*/  FMUL R35, R35, R0.reuse ;  /* 0x0000000023237220 */ /* 0x080fe20000400000 */
[----:B------:R-:W-:Y:S01]  /*3e50*/  F2FP.BF16.F32.PACK_AB R27, RZ, R27 ;  /* 0x0000001bff1b723e */ /* 0x000fe200000010ff */
[----:B------:R-:W-:Y:S01]  /*3e60*/  FMUL R36, R36, R0 ;  /* 0x0000000024247220 */ /* 0x000fe20000400000 */
[----:B------:R-:W-:Y:S01]  /*3e70*/  F2FP.BF16.F32.PACK_AB R28, RZ, R28 ;  /* 0x0000001cff1c723e */ /* 0x000fe200000010ff */
[----:B------:R-:W-:Y:S01]  /*3e80*/  @P2 STG.E.U16 desc[UR12][R60.64], R26 ;  /* 0x0000001a3c002986 */ /* 0x000fe2000c10150c */
[----:B------:R-:W-:Y:S01]  /*3e90*/  F2FP.BF16.F32.PACK_AB R29, RZ, R29 ;  /* 0x0000001dff1d723e */ /* 0x000fe200000010ff */
[----:B------:R-:W-:Y:S01]  /*3ea0*/  FMUL R37, R37, R0 ;  /* 0x0000000025257220 */ /* 0x000fe20000400000 */
[----:B------:R-:W-:Y:S01]  /*3eb0*/  F2FP.BF16.F32.PACK_AB R30, RZ, R30 ;  /* 0x0000001eff1e723e */ /* 0x000fe200000010ff */
[----:B------:R0:W-:Y:S01]  /*3ec0*/  @P3 STG.E.U16 desc[UR12][R4.64+0x2], R27 ;  /* 0x0000021b04003986 */ /* 0x0001e2000c10150c */
[----:B------:R-:W-:Y:S01]  /*3ed0*/  ISETP.GT.AND P2, PT, R8, 0x8, P0 ;  /* 0x000000080800780c */ /* 0x000fe20000744270 */
[-C--:B------:R-:W-:Y:S01]  /*3ee0*/  FMUL R38, R38, R0.reuse ;  /* 0x0000000026267220 */ /* 0x080fe20000400000 */
[C---:B------:R-:W-:Y:S01]  /*3ef0*/  ISETP.GT.AND P3, PT, R7.reuse, 0x10, PT ;  /* 0x000000100700780c */ /* 0x040fe20003f64270 */
[----:B------:R-:W-:Y:S01]  /*3f00*/  @P4 STG.E.U16 desc[UR12][R2.64+0x10], R28 ;  /* 0x0000101c02004986 */ /* 0x000fe2000c10150c */
[----:B------:R-:W-:Y:S01]  /*3f10*/  ISETP.GT.AND P0, PT, R7, 0x11, PT ;  /* 0x000000110700780c */ /* 0x000fe20003f04270 */
[-C--:B------:R-:W-:Y:S01]  /*3f20*/  FMUL R39, R39, R0.reuse ;  /* 0x0000000027277220 */ /* 0x080fe20000400000 */
[C---:B------:R-:W-:Y:S01]  /*3f30*/  ISETP.GT.AND P4, PT, R8.reuse, RZ, P3 ;  /* 0x000000ff0800720c */ /* 0x040fe20001f84270 */
[----:B------:R-:W-:Y:S01]  /*3f40*/  @P5 STG.E.U16 desc[UR12][R2.64+0x12], R29 ;  /* 0x0000121d02005986 */ /* 0x000fe2000c10150c */
[----:B------:R-:W-:Y:S01]  /*3f50*/  ISETP.GT.AND P5, PT, R8, RZ, P0 ;  /* 0x000000ff0800720c */ /* 0x000fe200007a4270 */
[----:B------:R-:W-:Y:S01]  /*3f60*/  FMUL R40, R40, R0 ;  /* 0x0000000028287220 */ /* 0x000fe20000400000 */
[----:B------:R-:W-:Y:S01]  /*3f70*/  F2FP.BF16.F32.PACK_AB R31, RZ, R31 ;  /* 0x0000001fff1f723e */ /* 0x000fe200000010ff */
[--C-:B0-----:R-:W-:Y:S01]  /*3f80*/  @P1 IMAD.MOV.U32 R4, RZ, RZ, R60.reuse ;  /* 0x000000ffff041224 */ /* 0x101fe200078e003c */
[----:B------:R-:W-:Y:S01]  /*3f90*/  ISETP.GT.AND P0, PT, R8, 0x8, P0 ;  /* 0x000000080800780c */ /* 0x000fe20000704270 */
[--C-:B------:R-:W-:Y:S01]  /*3fa0*/  @P1 IMAD.MOV.U32 R5, RZ, RZ, R61.reuse ;  /* 0x000000ffff051224 */ /* 0x100fe200078e003d */
[----:B------:R-:W-:Y:S01]  /*3fb0*/  F2FP.BF16.F32.PACK_AB R32, RZ, R32 ;  /* 0x00000020ff20723e */ /* 0x000fe200000010ff */
[-C--:B------:R-:W-:Y:S01]  /*3fc0*/  FMUL R41, R41, R0.reuse ;  /* 0x0000000029297220 */ /* 0x080fe20000400000 */
[----:B------:R-:W-:Y:S01]  /*3fd0*/  F2FP.BF16.F32.PACK_AB R33, RZ, R33 ;  /* 0x00000021ff21723e */ /* 0x000fe200000010ff */
[-C--:B------:R-:W-:Y:S01]  /*3fe0*/  FMUL R42, R42, R0.reuse ;  /* 0x000000002a2a7220 */ /* 0x080fe20000400000 */
[----:B------:R0:W-:Y:S01]  /*3ff0*/  @P1 STG.E.U16 desc[UR12][R4.64+0x10], R30 ;  /* 0x0000101e04001986 */ /* 0x0001e2000c10150c */
[----:B------:R-:W-:Y:S01]  /*4000*/  ISETP.GT.AND P1, PT, R8, 0x8, P3 ;  /* 0x000000080800780c */ /* 0x000fe20001f24270 */
[----:B------:R-:W-:Y:S01]  /*4010*/  FMUL R43, R43, R0 ;  /* 0x000000002b2b7220 */ /* 0x000fe20000400000 */
[----:B------:R-:W-:Y:S01]  /*4020*/  F2FP.BF16.F32.PACK_AB R34, RZ, R34 ;  /* 0x00000022ff22723e */ /* 0x000fe200000010ff */
[-C--:B------:R-:W-:Y:S01]  /*4030*/  FMUL R44, R44, R0.reuse ;  /* 0x000000002c2c7220 */ /* 0x080fe20000400000 */
[----:B------:R-:W-:Y:S01]  /*4040*/  ISETP.GT.AND P3, PT, R7, 0x19, PT ;  /* 0x000000190700780c */ /* 0x000fe20003f64270 */
[-C--:B------:R-:W-:Y:S01]  /*4050*/  FMUL R45, R45, R0.reuse ;  /* 0x000000002d2d7220 */ /* 0x080fe20000400000 */
[----:B------:R-:W-:Y:S01]  /*4060*/  F2FP.BF16.F32.PACK_AB R35, RZ, R35 ;  /* 0x00000023ff23723e */ /* 0x000fe200000010ff */
[----:B------:R-:W-:Y:S01]  /*4070*/  FMUL R46, R46, R0 ;  /* 0x000000002e2e7220 */ /* 0x000fe20000400000 */
[----:B------:R-:W-:Y:S01]  /*4080*/  F2FP.BF16.F32.PACK_AB R36, RZ, R36 ;  /* 0x00000024ff24723e */ /* 0x000fe200000010ff */
[----:B------:R-:W-:Y:S01]  /*4090*/  FMUL R47, R47, R0 ;  /* 0x000000002f2f7220 */ /* 0x000fe20000400000 */
[----:B------:R-:W-:Y:S01]  /*40a0*/  F2FP.BF16.F32.PACK_AB R37, RZ, R37 ;  /* 0x00000025ff25723e */ /* 0x000fe200000010ff */
[--C-:B0-----:R-:W-:Y:S01]  /*40b0*/  @P2 IMAD.MOV.U32 R4, RZ, RZ, R60.reuse ;  /* 0x000000ffff042224 */ /* 0x101fe200078e003c */
[----:B------:R-:W-:Y:S01]  /*40c0*/  F2FP.BF16.F32.PACK_AB R38, RZ, R38 ;  /* 0x00000026ff26723e */ /* 0x000fe200000010ff */
[--C-:B------:R-:W-:Y:S01]  /*40d0*/  @P2 IMAD.MOV.U32 R5, RZ, RZ, R61.reuse ;  /* 0x000000ffff052224 */ /* 0x100fe200078e003d */
[----:B------:R-:W-:Y:S01]  /*40e0*/  F2FP.BF16.F32.PACK_AB R39, RZ, R39 ;  /* 0x00000027ff27723e */ /* 0x000fe200000010ff */
[----:B------:R-:W-:Y:S01]  /*40f0*/  FMUL R48, R48, R0 ;  /* 0x0000000030307220 */ /* 0x000fe20000400000 */
[----:B------:R-:W-:Y:S01]  /*4100*/  F2FP.BF16.F32.PACK_AB R40, RZ, R40 ;  /* 0x00000028ff28723e */ /* 0x000fe200000010ff */
[-C--:B------:R-:W-:Y:S01]  /*4110*/  FMUL R49, R49, R0.reuse ;  /* 0x0000000031317220 */ /* 0x080fe20000400000 */
[----:B------:R0:W-:Y:S01]  /*4120*/  @P2 STG.E.U16 desc[UR12][R4.64+0x12], R31 ;  /* 0x0000121f04002986 */ /* 0x0001e2000c10150c */
[----:B------:R-:W-:Y:S01]  /*4130*/  ISETP.GT.AND P2, PT, R7, 0x18, PT ;  /* 0x000000180700780c */ /* 0x000fe20003f44270 */
[-C--:B------:R-:W-:Y:S01]  /*4140*/  FMUL R50, R50, R0.reuse ;  /* 0x0000000032327220 */ /* 0x080fe20000400000 */
[----:B------:R-:W-:Y:S01]  /*4150*/  F2FP.BF16.F32.PACK_AB R41, RZ, R41 ;  /* 0x00000029ff29723e */ /* 0x000fe200000010ff */
[----:B------:R-:W-:Y:S01]  /*4160*/  @P4 STG.E.U16 desc[UR12][R2.64+0x20], R32 ;  /* 0x0000202002004986 */ /* 0x000fe2000c10150c */
[C---:B------:R-:W-:Y:S01]  /*4170*/  ISETP.GT.AND P4, PT, R8.reuse, RZ, P2 ;  /* 0x000000ff0800720c */ /* 0x040fe20001784270 */
[----:B------:R-:W-:Y:S01]  /*4180*/  FMUL R51, R51, R0 ;  /* 0x0000000033337220 */ /* 0x000fe20000400000 */
[----:B------:R-:W-:Y:S01]  /*4190*/  F2FP.BF16.F32.PACK_AB R42, RZ, R42 ;  /* 0x0000002aff2a723e */ /* 0x000fe200000010ff */
[----:B------:R-:W-:Y:S01]  /*41a0*/  @P5 STG.E.U16 desc[UR12][R2.64+0x22], R33 ;  /* 0x0000222102005986 */ /* 0x000fe2000c10150c */
[----:B------:R-:W-:Y:S01]  /*41b0*/  ISETP.GT.AND P5, PT, R8, RZ, P3 ;  /* 0x000000ff0800720c */ /* 0x000fe20001fa4270 */
[----:B------:R-:W-:Y:S01]  /*41c0*/  FMUL R52, R52, R0 ;  /* 0x0000000034347220 */ /* 0x000fe20000400000 */
[----:B------:R-:W-:Y:S01]  /*41d0*/  F2FP.BF16.F32.PACK_AB R43, RZ, R43 ;  /* 0x0000002bff2b723e */ /* 0x000fe200000010ff */
[----:B0-----:R-:W-:Y:S01]  /*41e0*/  @P1 IMAD.MOV.U32 R4, RZ, RZ, R60 ;  /* 0x000000ffff041224 */ /* 0x001fe200078e003c */
[----:B------:R-:W-:Y:S01]  /*41f0*/  F2FP.BF16.F32.PACK_AB R44, RZ, R44 ;  /* 0x0000002cff2c723e */ /* 0x000fe200000010ff */
[----:B------:R-:W-:Y:S01]  /*4200*/  @P1 IMAD.MOV.U32 R5, RZ, RZ, R61 ;  /* 0x000000ffff051224 */ /* 0x000fe200078e003d */
[----:B------:R-:W-:Y:S01]  /*4210*/  F2FP.BF16.F32.PACK_AB R45, RZ, R45 ;  /* 0x0000002dff2d723e */ /* 0x000fe200000010ff */
[----:B------:R-:W-:Y:S01]  /*4220*/  FMUL R53, R53, R0 ;  /* 0x0000000035357220 */ /* 0x000fe20000400000 */
[----:B------:R-:W-:Y:S01]  /*4230*/  F2FP.BF16.F32.PACK_AB R46, RZ, R46 ;  /* 0x0000002eff2e723e */ /* 0x000fe200000010ff */
[-C--:B------:R-:W-:Y:S01]  /*4240*/  FMUL R54, R54, R0.reuse ;  /* 0x0000000036367220 */ /* 0x080fe20000400000 */
[----:B------:R0:W-:Y:S01]  /*4250*/  @P1 STG.E.U16 desc[UR12][R4.64+0x20], R34 ;  /* 0x0000202204001986 */ /* 0x0001e2000c10150c */
[C---:B------:R-:W-:Y:S01]  /*4260*/  ISETP.GT.AND P1, PT, R8.reuse, 0x8, P2 ;  /* 0x000000080800780c */ /* 0x040fe20001724270 */
[----:B------:R-:W-:Y:S01]  /*4270*/  FMUL R0, R55, R0 ;  /* 0x0000000037007220 */ /* 0x000fe20000400000 */
[----:B------:R-:W-:-:S02]  /*4280*/  ISETP.GT.AND P2, PT, R8, 0x8, P3 ;  /* 0x000000080800780c */ /* 0x000fc40001f44270 */
[----:B------:R-:W-:Y:S02]  /*4290*/  ISETP.GT.AND P3, PT, R7, 0x20, PT ;  /* 0x000000200700780c */ /* 0x000fe40003f64270 */
[----:B------:R-:W-:Y:S02]  /*42a0*/  F2FP.BF16.F32.PACK_AB R47, RZ, R47 ;  /* 0x0000002fff2f723e */ /* 0x000fe400000010ff */
[----:B------:R-:W-:Y:S02]  /*42b0*/  F2FP.BF16.F32.PACK_AB R48, RZ, R48 ;  /* 0x00000030ff30723e */ /* 0x000fe400000010ff */
[----:B------:R-:W-:Y:S01]  /*42c0*/  F2FP.BF16.F32.PACK_AB R49, RZ, R49 ;  /* 0x00000031ff31723e */ /* 0x000fe200000010ff */
[----:B0-----:R-:W-:Y:S01]  /*42d0*/  @P0 IMAD.MOV.U32 R4, RZ, RZ, R60 ;  /* 0x000000ffff040224 */ /* 0x001fe200078e003c */
[----:B------:R-:W-:Y:S01]  /*42e0*/  F2FP.BF16.F32.PACK_AB R50, RZ, R50 ;  /* 0x00000032ff32723e */ /* 0x000fe200000010ff */
[----:B------:R-:W-:Y:S01]  /*42f0*/  @P0 IMAD.MOV.U32 R5, RZ, RZ, R61 ;  /* 0x000000ffff050224 */ /* 0x000fe200078e003d */
[----:B------:R-:W-:-:S02]  /*4300*/  F2FP.BF16.F32.PACK_AB R51, RZ, R51 ;  /* 0x00000033ff33723e */ /* 0x000fc400000010ff */
[----:B------:R-:W-:Y:S02]  /*4310*/  F2FP.BF16.F32.PACK_AB R52, RZ, R52 ;  /* 0x00000034ff34723e */ /* 0x000fe400000010ff */
[----:B------:R0:W-:Y:S01]  /*4320*/  @P0 STG.E.U16 desc[UR12][R4.64+0x22], R35 ;  /* 0x0000222304000986 */ /* 0x0001e2000c10150c */
[----:B------:R-:W-:Y:S02]  /*4330*/  ISETP.GT.AND P0, PT, R7, 0x21, PT ;  /* 0x000000210700780c */ /* 0x000fe40003f04270 */
[----:B------:R-:W-:Y:S01]  /*4340*/  F2FP.BF16.F32.PACK_AB R53, RZ, R53 ;  /* 0x00000035ff35723e */ /* 0x000fe200000010ff */
[----:B------:R-:W-:Y:S01]  /*4350*/  @P4 STG.E.U16 desc[UR12][R2.64+0x30], R36 ;  /* 0x0000302402004986 */ /* 0x000fe2000c10150c */
[C---:B------:R-:W-:Y:S02]  /*4360*/  ISETP.GT.AND P4, PT, R8.reuse, RZ, P3 ;  /* 0x000000ff0800720c */ /* 0x040fe40001f84270 */
[----:B------:R-:W-:Y:S01]  /*4370*/  F2FP.BF16.F32.PACK_AB R54, RZ, R54 ;  /* 0x00000036ff36723e */ /* 0x000fe200000010ff */
[----:B------:R-:W-:Y:S01]  /*4380*/  @P5 STG.E.U16 desc[UR12][R2.64+0x32], R37 ;  /* 0x0000322502005986 */ /* 0x000fe2000c10150c */
[----:B------:R-:W-:-:S02]  /*4390*/  ISETP.GT.AND P5, PT, R8, RZ, P0 ;  /* 0x000000ff0800720c */ /* 0x000fc400007a4270 */
[----:B------:R-:W-:Y:S01]  /*43a0*/  ISETP.GT.AND P0, PT, R8, 0x8, P0 ;  /* 0x000000080800780c */ /* 0x000fe20000704270 */
[----:B0-----:R-:W-:Y:S02]  /*43b0*/  @P1 IMAD.MOV.U32 R4, RZ, RZ, R60 ;  /* 0x000000ffff041224 */ /* 0x001fe400078e003c */
[----:B------:R-:W-:-:S05]  /*43c0*/  @P1 IMAD.MOV.U32 R5, RZ, RZ, R61 ;  /* 0x000000ffff051224 */ /* 0x000fca00078e003d */
[----:B------:R0:W-:Y:S01]  /*43d0*/  @P1 STG.E.U16 desc[UR12][R4.64+0x30], R38 ;  /* 0x0000302604001986 */ /* 0x0001e2000c10150c */
[----:B------:R-:W-:Y:S02]  /*43e0*/  ISETP.GT.AND P1, PT, R8, 0x8, P3 ;  /* 0x000000080800780c */ /* 0x000fe40001f24270 */
[----:B------:R-:W-:Y:S01]  /*43f0*/  ISETP.GT.AND P3, PT, R7, 0x30, PT ;  /* 0x000000300700780c */ /* 0x000fe20003f64270 */
[----:B0-----:R-:W-:Y:S02]  /*4400*/  @P2 IMAD.MOV.U32 R4, RZ, RZ, R60 ;  /* 0x000000ffff042224 */ /* 0x001fe400078e003c */
[----:B------:R-:W-:-:S05]  /*4410*/  @P2 IMAD.MOV.U32 R5, RZ, RZ, R61 ;  /* 0x000000ffff052224 */ /* 0x000fca00078e003d */
[----:B------:R0:W-:Y:S04]  /*4420*/  @P2 STG.E.U16 desc[UR12][R4.64+0x32], R39 ;  /* 0x0000322704002986 */ /* 0x0001e8000c10150c */
[----:B------:R-:W-:Y:S01]  /*4430*/  @P4 STG.E.U16 desc[UR12][R2.64+0x40], R40 ;  /* 0x0000402802004986 */ /* 0x000fe2000c10150c */
[----:B------:R-:W-:-:S03]  /*4440*/  ISETP.GT.AND P4, PT, R7, 0x28, PT ;  /* 0x000000280700780c */ /* 0x000fc60003f84270 */
[----:B------:R-:W-:Y:S01]  /*4450*/  @P5 STG.E.U16 desc[UR12][R2.64+0x42], R41 ;  /* 0x0000422902005986 */ /* 0x000fe2000c10150c */
[----:B------:R-:W-:Y:S02]  /*4460*/  ISETP.GT.AND P5, PT, R7, 0x29, PT ;  /* 0x000000290700780c */ /* 0x000fe40003fa4270 */
[C---:B------:R-:W-:Y:S01]  /*4470*/  ISETP.GT.AND P2, PT, R8.reuse, RZ, P4 ;  /* 0x000000ff0800720c */ /* 0x040fe20002744270 */
[----:B0-----:R-:W-:Y:S01]  /*4480*/  @P1 IMAD.MOV.U32 R4, RZ, RZ, R60 ;  /* 0x000000ffff041224 */ /* 0x001fe200078e003c */
[C---:B------:R-:W-:Y:S01]  /*4490*/  ISETP.GT.AND P6, PT, R8.reuse, RZ, P5 ;  /* 0x000000ff0800720c */ /* 0x040fe20002fc4270 */
[----:B------:R-:W-:Y:S01]  /*44a0*/  @P1 IMAD.MOV.U32 R5, RZ, RZ, R61 ;  /* 0x000000ffff051224 */ /* 0x000fe200078e003d */
[----:B------:R-:W-:-:S04]  /*44b0*/  ISETP.GT.AND P4, PT, R8, 0x8, P4 ;  /* 0x000000080800780c */ /* 0x000fc80002784270 */
[----:B------:R0:W-:Y:S01]  /*44c0*/  @P1 STG.E.U16 desc[UR12][R4.64+0x40], R42 ;  /* 0x0000402a04001986 */ /* 0x0001e2000c10150c */
[----:B------:R-:W-:Y:S01]  /*44d0*/  ISETP.GT.AND P1, PT, R7, 0x38, PT ;  /* 0x000000380700780c */ /* 0x000fe20003f24270 */
[----:B0-----:R-:W-:Y:S02]  /*44e0*/  @P0 IMAD.MOV.U32 R4, RZ, RZ, R60 ;  /* 0x000000ffff040224 */ /* 0x001fe400078e003c */
[----:B------:R-:W-:-:S05]  /*44f0*/  @P0 IMAD.MOV.U32 R5, RZ, RZ, R61 ;  /* 0x000000ffff050224 */ /* 0x000fca00078e003d */
[----:B------:R0:W-:Y:S01]  /*4500*/  @P0 STG.E.U16 desc[UR12][R4.64+0x42], R43 ;  /* 0x0000422b04000986 */ /* 0x0001e2000c10150c */
[----:B------:R-:W-:-:S03]  /*4510*/  ISETP.GT.AND P0, PT, R7, 0x39, PT ;  /* 0x000000390700780c */ /* 0x000fc60003f04270 */
[----:B------:R-:W-:Y:S01]  /*4520*/  @P2 STG.E.U16 desc[UR12][R2.64+0x50], R44 ;  /* 0x0000502c02002986 */ /* 0x000fe2000c10150c */
[----:B------:R-:W-:-:S03]  /*4530*/  ISETP.GT.AND P2, PT, R7, 0x31, PT ;  /* 0x000000310700780c */ /* 0x000fc60003f44270 */
[----:B------:R-:W-:Y:S01]  /*4540*/  @P6 STG.E.U16 desc[UR12][R2.64+0x52], R45 ;  /* 0x0000522d02006986 */ /* 0x000fe2000c10150c */
[C---:B------:R-:W-:Y:S02]  /*4550*/  ISETP.GT.AND P6, PT, R8.reuse, 0x8, P5 ;  /* 0x000000080800780c */ /* 0x040fe40002fc4270 */
[C---:B------:R-:W-:Y:S01]  /*4560*/  ISETP.GT.AND P5, PT, R8.reuse, RZ, P3 ;  /* 0x000000ff0800720c */ /* 0x040fe20001fa4270 */
[----:B0-----:R-:W-:Y:S01]  /*4570*/  @P4 IMAD.MOV.U32 R4, RZ, RZ, R60 ;  /* 0x000000ffff044224 */ /* 0x001fe200078e003c */
[----:B------:R-:W-:Y:S01]  /*4580*/  ISETP.GT.AND P3, PT, R8, 0x8, P3 ;  /* 0x000000080800780c */ /* 0x000fe20001f64270 */
[----:B------:R-:W-:-:S05]  /*4590*/  @P4 IMAD.MOV.U32 R5, RZ, RZ, R61 ;  /* 0x000000ffff054224 */ /* 0x000fca00078e003d */
[----:B------:R0:W-:Y:S01]  /*45a0*/  @P4 STG.E.U16 desc[UR12][R4.64+0x50], R46 ;  /* 0x0000502e04004986 */ /* 0x0001e2000c10150c */
[C---:B------:R-:W-:Y:S02]  /*45b0*/  ISETP.GT.AND P4, PT, R8.reuse, RZ, P2 ;  /* 0x000000ff0800720c */ /* 0x040fe40001784270 */
[----:B------:R-:W-:Y:S01]  /*45c0*/  ISETP.GT.AND P2, PT, R8, 0x8, P2 ;  /* 0x000000080800780c */ /* 0x000fe20001744270 */
[----:B0-----:R-:W-:Y:S02]  /*45d0*/  @P6 IMAD.MOV.U32 R4, RZ, RZ, R60 ;  /* 0x000000ffff046224 */ /* 0x001fe400078e003c */
[----:B------:R-:W-:-:S05]  /*45e0*/  @P6 IMAD.MOV.U32 R5, RZ, RZ, R61 ;  /* 0x000000ffff056224 */ /* 0x000fca00078e003d */
[----:B------:R0:W-:Y:S01]  /*45f0*/  @P6 STG.E.U16 desc[UR12][R4.64+0x52], R47 ;  /* 0x0000522f04006986 */ /* 0x0001e2000c10150c */
[C---:B------:R-:W-:Y:S02]  /*4600*/  ISETP.GT.AND P6, PT, R8.reuse, RZ, P0 ;  /* 0x000000ff0800720c */ /* 0x040fe400007c4270 */
[C---:B------:R-:W-:Y:S01]  /*4610*/  ISETP.GT.AND P0, PT, R8.reuse, 0x8, P0 ;  /* 0x000000080800780c */ /* 0x040fe20000704270 */
[----:B------:R-:W-:Y:S01]  /*4620*/  @P5 STG.E.U16 desc[UR12][R2.64+0x60], R48 ;  /* 0x0000603002005986 */ /* 0x000fe2000c10150c */
[C---:B------:R-:W-:Y:S02]  /*4630*/  ISETP.GT.AND P5, PT, R8.reuse, RZ, P1 ;  /* 0x000000ff0800720c */ /* 0x040fe40000fa4270 */
[----:B------:R-:W-:Y:S01]  /*4640*/  ISETP.GT.AND P1, PT, R8, 0x8, P1 ;  /* 0x000000080800780c */ /* 0x000fe20000f24270 */
[----:B------:R-:W-:Y:S01]  /*4650*/  @P4 STG.E.U16 desc[UR12][R2.64+0x62], R49 ;  /* 0x0000623102004986 */ /* 0x000fe2000c10150c */
[----:B0-----:R-:W-:Y:S02]  /*4660*/  @P3 IMAD.MOV.U32 R4, RZ, RZ, R60 ;  /* 0x000000ffff043224 */ /* 0x001fe400078e003c */
[----:B------:R-:W-:-:S05]  /*4670*/  @P3 IMAD.MOV.U32 R5, RZ, RZ, R61 ;  /* 0x000000ffff053224 */ /* 0x000fca00078e003d */
[----:B------:R0:W-:Y:S02]  /*4680*/  @P3 STG.E.U16 desc[UR12][R4.64+0x60], R50 ;  /* 0x0000603204003986 */ /* 0x0001e4000c10150c */
[----:B0-----:R-:W-:Y:S02]  /*4690*/  @P2 IMAD.MOV.U32 R4, RZ, RZ, R60 ;  /* 0x000000ffff042224 */ /* 0x001fe400078e003c */
[----:B------:R-:W-:-:S05]  /*46a0*/  @P2 IMAD.MOV.U32 R5, RZ, RZ, R61 ;  /* 0x000000ffff052224 */ /* 0x000fca00078e003d */
[----:B------:R-:W-:Y:S04]  /*46b0*/  @P2 STG.E.U16 desc[UR12][R4.64+0x62], R51 ;  /* 0x0000623304002986 */ /* 0x000fe8000c10150c */
[----:B------:R-:W-:Y:S04]  /*46c0*/  @P5 STG.E.U16 desc[UR12][R2.64+0x70], R52 ;  /* 0x0000703402005986 */ /* 0x000fe8000c10150c */
[----:B------:R0:W-:Y:S02]  /*46d0*/  @P6 STG.E.U16 desc[UR12][R2.64+0x72], R53 ;  /* 0x0000723502006986 */ /* 0x0001e4000c10150c */
[----:B0-----:R-:W-:-:S02]  /*46e0*/  @P1 IMAD.MOV.U32 R2, RZ, RZ, R60 ;  /* 0x000000ffff021224 */ /* 0x001fc400078e003c */
[----:B------:R-:W-:-:S05]  /*46f0*/  @P1 IMAD.MOV.U32 R3, RZ, RZ, R61 ;  /* 0x000000ffff031224 */ /* 0x000fca00078e003d */
[----:B------:R0:W-:Y:S01]  /*4700*/  @P1 STG.E.U16 desc[UR12][R2.64+0x70], R54 ;  /* 0x0000703602001986 */ /* 0x0001e2000c10150c */
[----:B------:R-:W-:Y:S05]  /*4710*/  @!P0 EXIT ;  /* 0x000000000000894d */ /* 0x000fea0003800000 */
[----:B------:R-:W-:-:S05]  /*4720*/  F2FP.BF16.F32.PACK_AB R0, RZ, R0 ;  /* 0x00000000ff00723e */ /* 0x000fca00000010ff */
[----:B------:R-:W-:Y:S01]  /*4730*/  STG.E.U16 desc[UR12][R60.64+0x72], R0 ;  /* 0x000072003c007986 */ /* 0x000fe2000c10150c */
[----:B------:R-:W-:Y:S05]  /*4740*/  EXIT ;  /* 0x000000000000794d */ /* 0x000fea0003800000 */
.L_x_14:
[----:B------:R-:W-:-:S13]  /*4750*/  ISETP.NE.AND P0, PT, R13, RZ, PT ;  /* 0x000000ff0d00720c */ /* 0x000fda0003f05270 */
[----:B------:R-:W-:Y:S05]  /*4760*/  @P0 EXIT ;  /* 0x000000000000094d */ /* 0x000fea0003800000 */
[----:B---3-5:R-:W2:Y:S01]  /*4770*/  LDC R2, c[0x0][0x294] ;  /* 0x0000a500ff027b82 */ /* 0x028ea20000000800 */
[----:B------:R-:W-:Y:S01]  /*4780*/  ELECT P0, URZ, PT ;  /* 0x00000000003f782f */ /* 0x000fe20003800000 */
[----:B--2---:R-:W-:-:S05]  /*4790*/  VIADD R0, R2, 0x1f ;  /* 0x0000001f02007836 */ /* 0x004fca0000000000 */
[----:B------:R-:W-:-:S04]  /*47a0*/  SHF.R.S32.HI R7, RZ, 0x1f, R0 ;  /* 0x0000001fff077819 */ /* 0x000fc80000011400 */
[----:B------:R-:W-:-:S04]  /*47b0*/  LEA.HI R7, R7, R0, RZ, 0x5 ;  /* 0x0000000007077211 */ /* 0x000fc800078f28ff */
[----:B------:R-:W-:Y:S01]  /*47c0*/  SHF.R.S32.HI R15, RZ, 0x5, R7 ;  /* 0x00000005ff0f7819 */ /* 0x000fe20000011407 */
[----:B------:R-:W-:Y:S06]  /*47d0*/  @!P0 BRA `(.L_x_89) ;  /* 0x0000000400d48947 */ /* 0x000fec0003800000 */
[----:B------:R-:W-:-:S13]  /*47e0*/  ISETP.GE.AND P0, PT, R2, 0x1, PT ;  /* 0x000000010200780c */ /* 0x000fda0003f06270 */
[----:B------:R-:W-:Y:S05]  /*47f0*/  @!P0 BRA `(.L_x_89) ;  /* 0x0000000400cc8947 */ /* 0x000fea0003800000 */
[----:B------:R-:W0:Y:S01]  /*4800*/  S2R R2, SR_CgaCtaId ;  /* 0x0000000000027919 */ /* 0x000e220000008800 */
[----:B------:R-:W1:Y:S01]  /*4810*/  LDC.64 R12, c[0x0][0x4f8] ;  /* 0x00013e00ff0c7b82 */ /* 0x000e620000000a00 */
[----:B------:R-:W-:Y:S01]  /*4820*/  ULDC.64 UR4, c[0x0][0x4c0] ;  /* 0x0001300000047ab9 */ /* 0x000fe20000000a00 */
[----:B------:R-:W-:Y:S01]  /*4830*/  LOP3.LUT P0, RZ, R8, 0x1f, RZ, 0xc0, !PT ;  /* 0x0000001f08ff7812 */ /* 0x000fe2000780c0ff */
[----:B------:R-:W-:Y:S01]  /*4840*/  IMAD.SHL.U32 R16, R16, 0x40, RZ ;  /* 0x0000004010107824 */ /* 0x000fe200078e00ff */
[----:B------:R-:W-:Y:S01]  /*4850*/  ISETP.NE.AND P2, PT, R11, RZ, PT ;  /* 0x000000ff0b00720c */ /* 0x000fe20003f45270 */
[----:B------:R-:W-:Y:S01]  /*4860*/  IMAD.SHL.U32 R9, R9, 0x40, RZ ;  /* 0x0000004009097824 */ /* 0x000fe200078e00ff */
[----:B------:R-:W-:Y:S01]  /*4870*/  ISETP.NE.OR P0, PT, R11, RZ, !P0 ;  /* 0x000000ff0b00720c */ /* 0x000fe20004705670 */
[----:B------:R-:W-:Y:S01]  /*4880*/  IMAD.MOV.U32 R4, RZ, RZ, R15 ;  /* 0x000000ffff047224 */ /* 0x000fe200078e000f */
[----:B------:R-:W2:Y:S01]  /*4890*/  LDC R0, c[0x0][0x500] ;  /* 0x00014000ff007b82 */ /* 0x000ea20000000800 */
[----:B------:R-:W-:Y:S01]  /*48a0*/  LOP3.LUT R11, R6, 0x2, RZ, 0xfc, !PT ;  /* 0x00000002060b7812 */ /* 0x000fe200078efcff */
[----:B------:R-:W-:-:S02]  /*48b0*/  IMAD.MOV.U32 R17, RZ, RZ, RZ ;  /* 0x000000ffff117224 */ /* 0x000fc400078e00ff */
[----:B-1----:R-:W-:Y:S01]  /*48c0*/  IMAD R12, R5, UR4, R12 ;  /* 0x00000004050c7c24 */ /* 0x002fe2000f8e020c */
[----:B------:R-:W-:Y:S01]  /*48d0*/  ULDC UR4, c[0x0][0x4c8] ;  /* 0x0001320000047ab9 */ /* 0x000fe20000000800 */
[----:B------:R-:W-:Y:S02]  /*48e0*/  IMAD R13, R22, UR5, R13 ;  /* 0x00000005160d7c24 */ /* 0x000fe4000f8e020d */
[----:B------:R-:W-:Y:S02]  /*48f0*/  IMAD.MOV.U32 R5, RZ, RZ, RZ ;  /* 0x000000ffff057224 */ /* 0x000fe400078e00ff */
[----:B--2---:R-:W-:Y:S02]  /*4900*/  IMAD R10, R3, UR4, R0 ;  /* 0x00000004030a7c24 */ /* 0x004fe4000f8e0200 */
[----:B0-----:R-:W-:Y:S02]  /*4910*/  IMAD.SHL.U32 R0, R2, 0x400, RZ ;  /* 0x0000040002007824 */ /* 0x001fe400078e00ff */
[----:B------:R-:W-:-:S02]  /*4920*/  IMAD.MOV.U32 R3, RZ, RZ, 0x1 ;  /* 0x00000001ff037424 */ /* 0x000fc400078e00ff */
[----:B------:R-:W-:Y:S01]  /*4930*/  IMAD.SHL.U32 R2, R2, 0x10, RZ ;  /* 0x0000001002027824 */ /* 0x000fe200078e00ff */
[----:B------:R-:W-:-:S07]  /*4940*/  LOP3.LUT R0, R0, 0x400, RZ, 0xc0, !PT ;  /* 0x0000040000007812 */ /* 0x000fce00078ec0ff */
.L_x_93:
[----:B------:R-:W0:Y:S01]  /*4950*/  S2R R8, SR_CgaCtaId ;  /* 0x0000000000087919 */ /* 0x000e220000008800 */
[----:B------:R-:W-:-:S04]  /*4960*/  MOV R7, 0x400 ;  /* 0x0000040000077802 */ /* 0x000fc80000000f00 */
[----:B0-----:R-:W-:Y:S02]  /*4970*/  LEA R14, R8, R7, 0x18 ;  /* 0x00000007080e7211 */ /* 0x001fe400078ec0ff */
[----:B------:R-:W-:-:S03]  /*4980*/  SHF.L.U32 R7, R3, 0x1f, RZ ;  /* 0x0000001f03077819 */ /* 0x000fc600000006ff */
[----:B------:R-:W-:-:S07]  /*4990*/  IMAD R8, R5, 0x8, R14 ;  /* 0x0000000805087824 */ /* 0x000fce00078e020e */
.L_x_90:
[----:B0-----:R0:W1:Y:S02]  /*49a0*/  SYNCS.PHASECHK.TRANS64.TRYWAIT P1, [R8+URZ+0x380e0], R7 ;  /* 0x0380e007080075a7 */ /* 0x001064000802017f */
[----:B-1----:R-:W-:Y:S05]  /*49b0*/  @!P1 NANOSLEEP.SYNCS 0x989680 ;  /* 0x009896800000995d */ /* 0x002fea0003900000 */
[----:B------:R-:W1:Y:S02]  /*49c0*/  @!P1 SYNCS.PHASECHK.TRANS64 P1, [R8+URZ+0x380e0], R7 ;  /* 0x0380e007080095a7 */ /* 0x000e64000802007f */
[----:B-1----:R-:W-:Y:S05]  /*49d0*/  @!P1 BRA `(.L_x_90) ;  /* 0xfffffffc00f09947 */ /* 0x002fea000383ffff */
[----:B0-----:R-:W0:Y:S02]  /*49e0*/  @!P2 LDC R7, c[0x0][0x580] ;  /* 0x00016000ff07ab82 */ /* 0x001e240000000800 */
[----:B0-----:R0:W-:Y:S02]  /*49f0*/  @!P2 SYNCS.ARRIVE.TRANS64 RZ, [R8+URZ+0x38000], R7 ;  /* 0x0380000708ffa9a7 */ /* 0x0011e4000800003f */
[----:B0-----:R-:W-:-:S04]  /*4a00*/  PRMT R7, R11, 0x9910, RZ ;  /* 0x000099100b077816 */ /* 0x001fc800000000ff */
[----:B------:R-:W-:-:S13]  /*4a10*/  ISETP.NE.AND P1, PT, R7, 0x2, PT ;  /* 0x000000020700780c */ /* 0x000fda0003f25270 */
[----:B------:R-:W-:Y:S05]  /*4a20*/  @P1 BRA `(.L_x_91) ;  /* 0x0000000000041947 */ /* 0x000fea0003800000 */
[----:B------:R-:W-:Y:S01]  /*4a30*/  BPT.TRAP 0x1 ;  /* 0x000000040000795c */ /* 0x000fe20000300000 */
.L_x_91:
[----:B------:R-:W-:Y:S05]  /*4a40*/  @P0 BRA `(.L_x_92) ;  /* 0x0000000000040947 */ /* 0x000fea0003800000 */
[----:B------:R-:W-:Y:S01]  /*4a50*/  BPT.TRAP 0x1 ;  /* 0x000000040000795c */ /* 0x000fe20000300000 */
.L_x_92:
[----:B------:R-:W-:Y:S01]  /*4a60*/  R2UR UR7, R17 ;  /* 0x00000000110772ca */ /* 0x000fe200000e0000 */
[----:B------:R-:W-:Y:S01]  /*4a70*/  ULDC UR22, c[0x0][0x490] ;  /* 0x0001240000167ab9 */ /* 0x000fe20000000800 */
[----:B------:R-:W-:Y:S01]  /*4a80*/  R2UR UR32, R2 ;  /* 0x00000000022072ca */ /* 0x000fe200000e0000 */
[----:B------:R-:W-:Y:S01]  /*4a90*/  UISETP.NE.AND UP0, UPT, UR22, 0x1, UPT ;  /* 0x000000011600788c */ /* 0x000fe2000bf05270 */
[----:B------:R-:W-:Y:S01]  /*4aa0*/  IMAD R7, R5, 0x800, R0 ;  /* 0x0000080005077824 */ /* 0x000fe200078e0200 */
[----:B------:R-:W-:Y:S01]  /*4ab0*/  ULDC UR23, c[0x0][0x49c] ;  /* 0x0001270000177ab9 */ /* 0x000fe20000000800 */
[----:B------:R-:W-:Y:S01]  /*4ac0*/  ULDC UR24, c[0x0][0x4a8] ;  /* 0x00012a0000187ab9 */ /* 0x000fe20000000800 */
[----:B------:R-:W-:Y:S01]  /*4ad0*/  UISETP.NE.AND UP1, UPT, UR23, 0x1, UPT ;  /* 0x000000011700788c */ /* 0x000fe2000bf25270 */
[----:B------:R-:W-:Y:S01]  /*4ae0*/  IMAD R7, R7, 0x2, R14 ;  /* 0x0000000207077824 */ /* 0x000fe200078e020e */
[----:B------:R-:W-:Y:S01]  /*4af0*/  R2UR UR14, R8 ;  /* 0x00000000080e72ca */ /* 0x000fe200000e0000 */
[----:B------:R-:W-:Y:S01]  /*4b00*/  IMAD.MOV.U32 R8, RZ, RZ, 0x3 ;  /* 0x00000003ff087424 */ /* 0x000fe200078e00ff */
[C---:B------:R-:W-:Y:S01]  /*4b10*/  R2UR UR10, R5.reuse ;  /* 0x00000000050a72ca */ /* 0x040fe200000e0000 */
[----:B------:R-:W-:Y:S01]  /*4b20*/  ULDC.64 UR30, c[0x0][0x198] ;  /* 0x00006600001e7ab9 */ /* 0x000fe20000000a00 */
[----:B------:R-:W-:Y:S01]  /*4b30*/  USHF.L.U32 UR7, UR7, 0x5, URZ ;  /* 0x0000000507077899 */ /* 0x000fe2000800063f */
[----:B------:R-:W-:Y:S01]  /*4b40*/  R2UR UR19, R16 ;  /* 0x00000000101372ca */ /* 0x000fe200000e0000 */
[----:B------:R-:W-:Y:S01]  /*4b50*/  @UP0 ULDC UR4, c[0x0][0x494] ;  /* 0x0001250000040ab9 */ /* 0x000fe20000000800 */
[----:B------:R-:W-:Y:S01]  /*4b60*/  @UP0 ULDC UR6, c[0x0][0x498] ;  /* 0x0001260000060ab9 */ /* 0x000fe20000000800 */
[----:B------:R-:W-:Y:S01]  /*4b70*/  ULOP3.LUT UR32, UR7, 0x10, UR32, 0xf8, !UPT ;  /* 0x0000001007207892 */ /* 0x000fe2000f8ef820 */
[C---:B------:R-:W-:Y:S01]  /*4b80*/  ISETP.GT.AND P3, PT, R4.reuse, 0x1, PT ;  /* 0x000000010400780c */ /* 0x040fe20003f64270 */
[----:B------:R-:W-:Y:S01]  /*4b90*/  @UP1 ULDC.64 UR8, c[0x0][0x4a0] ;  /* 0x0001280000081ab9 */ /* 0x000fe20000000a00 */
[----:B------:R-:W-:Y:S01]  /*4ba0*/  UIADD3 UR28, UP2, UR30, 0x1f0, URZ ;  /* 0x000001f01e1c7890 */ /* 0x000fe2000ff5e03f */
[----:B------:R-:W-:Y:S01]  /*4bb0*/  VIADD R5, R5, 0x1 ;  /* 0x0000000105057836 */ /* 0x000fe20000000000 */
[----:B------:R-:W-:Y:S01]  /*4bc0*/  UIMAD.WIDE.U32 UR4, UR32, UR4, URZ ;  /* 0x00000004200472a5 */ /* 0x000fe2000f8e003f */
[----:B------:R-:W-:Y:S01]  /*4bd0*/  VIADD R4, R4, 0xffffffff ;  /* 0xffffffff04047836 */ /* 0x000fe20000000000 */
[----:B------:R-:W-:Y:S01]  /*4be0*/  UMOV UR11, UR32 ;  /* 0x00000020000b7c82 */ /* 0x000fe20008000000 */
[----:B------:R-:W-:Y:S01]  /*4bf0*/  UMOV UR16, 0x0 ;  /* 0x0000000000107882 */ /* 0x000fe20000000000 */
[----:B------:R-:W-:Y:S01]  /*4c00*/  @UP0 USHF.R.U32.HI UR11, URZ, UR6, UR5 ;  /* 0x000000063f0b0299 */ /* 0x000fe20008011605 */
[----:B------:R-:W-:Y:S01]  /*4c10*/  R2UR UR6, R7 ;  /* 0x00000000070672ca */ /* 0x000fe200000e0000 */
[----:B------:R-:W-:Y:S01]  /*4c20*/  UISETP.NE.AND UP0, UPT, UR24, 0x1, UPT ;  /* 0x000000011800788c */ /* 0x000fe2000bf05270 */
[----:B------:R-:W-:Y:S01]  /*4c30*/  IMAD.U32 R7, R13, 0x20, R12 ;  /* 0x000000200d077824 */ /* 0x000fe200078e000c */
[----:B------:R-:W-:Y:S01]  /*4c40*/  UIMAD.WIDE.U32 UR4, UR11, UR8, URZ ;  /* 0x000000080b0472a5 */ /* 0x000fe2000f8e003f */
[----:B------:R-:W-:Y:S01]  /*4c50*/  ISETP.NE.AND P1, PT, R5, 0x1c, PT ;  /* 0x0000001c0500780c */ /* 0x000fe20003f25270 */
[----:B------:R-:W-:Y:S01]  /*4c60*/  UIADD3 UR26, -UR11, URZ, URZ ;  /* 0x0000003f0b1a7290 */ /* 0x000fe2000fffe13f */
[----:B------:R-:W-:Y:S01]  /*4c70*/  IMAD.U32 R7, R10, 0x400, R7 ;  /* 0x000004000a077824 */ /* 0x000fe200078e0007 */
[----:B------:R-:W-:Y:S01]  /*4c80*/  UMOV UR15, UR11 ;  /* 0x0000000b000f7c82 */ /* 0x000fe20008000000 */
[----:B------:R-:W-:Y:S01]  /*4c90*/  @UP1 USHF.R.U32.HI UR15, URZ, UR9, UR5 ;  /* 0x000000093f0f1299 */ /* 0x000fe20008011605 */
[----:B------:R-:W-:Y:S01]  /*4ca0*/  VIADD R17, R17, 0x1 ;  /* 0x0000000111117836 */ /* 0x000fe20000000000 */
[----:B------:R-:W-:Y:S01]  /*4cb0*/  R2UR UR4, R14 ;  /* 0x000000000e0472ca */ /* 0x000fe200000e0000 */
[----:B------:R-:W-:Y:S01]  /*4cc0*/  UIADD3 UR18, UP1, UR30, 0xf0, URZ ;  /* 0x000000f01e127890 */ /* 0x000fe2000ff3e03f */
[----:B------:R-:W-:Y:S01]  /*4cd0*/  R2UR UR33, R7 ;  /* 0x00000000072172ca */ /* 0x000fe200000e0000 */
[----:B------:R-:W-:Y:S01]  /*4ce0*/  @UP0 ULDC UR20, c[0x0][0x4ac] ;  /* 0x00012b0000140ab9 */ /* 0x000fe20000000800 */
[----:B------:R-:W-:Y:S01]  /*4cf0*/  PRMT R7, R8, 0x7610, R7 ;  /* 0x0000761008077816 */ /* 0x000fe20000000007 */
[----:B------:R-:W-:Y:S01]  /*4d00*/  UIMAD.WIDE.U32 UR20, UR15, UR20, URZ ;  /* 0x000000140f1472a5 */ /* 0x000fe2000f8e003f */
[----:B------:R-:W-:Y:S01]  /*4d10*/  SEL R8, RZ, 0x1, P1 ;  /* 0x00000001ff087807 */ /* 0x000fe20000800000 */
[----:B------:R-:W-:Y:S01]  /*4d20*/  UIADD3 UR30, UR6, 0x1c000, URZ ;  /* 0x0001c000061e7890 */ /* 0x000fe2000fffe03f */
[----:B------:R-:W-:Y:S01]  /*4d30*/  R2UR UR6, R9 ;  /* 0x00000000090672ca */ /* 0x000fe200000e0000 */
[----:B------:R-:W-:Y:S01]  /*4d40*/  UIADD3 UR5, UR14, 0x38000, URZ ;  /* 0x000380000e057890 */ /* 0x000fe2000fffe03f */
[----:B------:R-:W-:Y:S01]  /*4d50*/  R2UR UR34, R7 ;  /* 0x00000000072272ca */ /* 0x000fe200000e0000 */
[----:B------:R-:W-:Y:S01]  /*4d60*/  @UP0 ULDC UR25, c[0x0][0x4b0] ;  /* 0x00012c0000190ab9 */ /* 0x000fe20000000800 */
[----:B------:R-:W-:Y:S01]  /*4d70*/  UMOV UR14, UR15 ;  /* 0x0000000f000e7c82 */ /* 0x000fe20008000000 */
[----:B------:R-:W-:Y:S01]  /*4d80*/  ULEA UR4, UR10, UR4, 0xc ;  /* 0x000000040a047291 */ /* 0x000fe2000f8e603f */
[----:B------:R-:W-:Y:S01]  /*4d90*/  LOP3.LUT R3, R3, R8, RZ, 0x3c, !PT ;  /* 0x0000000803037212 */ /* 0x000fe200078e3cff */
[----:B------:R-:W-:Y:S01]  /*4da0*/  @UP0 USHF.R.U32.HI UR14, URZ, UR25, UR21 ;  /* 0x000000193f0e0299 */ /* 0x000fe20008011615 */
[----:B------:R-:W-:Y:S01]  /*4db0*/  SEL R5, R5, RZ, P1 ;  /* 0x000000ff05057207 */ /* 0x000fe20000800000 */
[----:B------:R-:W-:Y:S01]  /*4dc0*/  UMOV UR10, UR19 ;  /* 0x00000013000a7c82 */ /* 0x000fe20008000000 */
[----:B------:R-:W-:-:S02]  /*4dd0*/  UIADD3.X UR19, URZ, UR31, URZ, UP1, !UPT ;  /* 0x0000001f3f137290 */ /* 0x000fc40008ffe43f */
[----:B------:R-:W-:Y:S02]  /*4de0*/  UIADD3 UR20, -UR15, URZ, URZ ;  /* 0x0000003f0f147290 */ /* 0x000fe4000fffe13f */
[----:B------:R-:W-:Y:S02]  /*4df0*/  UIADD3 UR25, -UR14, URZ, URZ ;  /* 0x0000003f0e197290 */ /* 0x000fe4000fffe13f */
[----:B------:R-:W-:Y:S02]  /*4e00*/  UIMAD UR21, UR22, UR26, UR32 ;  /* 0x0000001a161572a4 */ /* 0x000fe4000f8e0220 */
[----:B------:R-:W-:Y:S02]  /*4e10*/  UIMAD UR20, UR23, UR20, UR11 ;  /* 0x00000014171472a4 */ /* 0x000fe4000f8e020b */
[----:B------:R-:W-:Y:S01]  /*4e20*/  UIMAD UR11, UR24, UR25, UR15 ;  /* 0x00000019180b72a4 */ /* 0x000fe2000f8e020f */
[----:B------:R-:W-:Y:S01]  /*4e30*/  UMOV UR17, 0x10000000 ;  /* 0x1000000000117882 */ /* 0x000fe20000000000 */
[----:B------:R-:W-:Y:S01]  /*4e40*/  ULDC UR27, c[0x0][0x4cc] ;  /* 0x00013300001b7ab9 */ /* 0x000fe20000000800 */
[----:B------:R-:W-:Y:S01]  /*4e50*/  ULDC UR29, c[0x0][0x4ec] ;  /* 0x00013b00001d7ab9 */ /* 0x000fe20000000800 */
[----:B------:R-:W-:Y:S01]  /*4e60*/  ULDC.64 UR12, c[0x0][0x4d0] ;  /* 0x00013400000c7ab9 */ /* 0x000fe20000000a00 */
[----:B------:R-:W-:Y:S01]  /*4e70*/  ULDC.64 UR8, c[0x0][0x4f0] ;  /* 0x00013c0000087ab9 */ /* 0x000fe20000000a00 */
[----:B------:R-:W-:Y:S01]  /*4e80*/  UIMAD UR21, UR21, UR27, UR29 ;  /* 0x0000001b151572a4 */ /* 0x000fe2000f8e021d */
[----:B------:R0:W-:Y:S01]  /*4e90*/  UTMALDG.2D [UR4], [UR18], desc[UR16] ;  /* 0x00001004120075b4 */ /* 0x0001e20008009000 */
[----:B------:R-:W-:-:S02]  /*4ea0*/  UIMAD UR12, UR20, UR12, UR8 ;  /* 0x0000000c140c72a4 */ /* 0x000fc4000f8e0208 */
[----:B------:R-:W-:Y:S02]  /*4eb0*/  UIMAD UR13, UR11, UR13, UR9 ;  /* 0x0000000d0b0d72a4 */ /* 0x000fe4000f8e0209 */
[----:B------:R-:W-:Y:S01]  /*4ec0*/  UIADD3.X UR29, URZ, UR31, URZ, UP2, !UPT ;  /* 0x0000001f3f1d7290 */ /* 0x000fe200097fe43f */
[----:B------:R-:W-:Y:S01]  /*4ed0*/  UMOV UR9, UR5 ;  /* 0x0000000500097c82 */ /* 0x000fe20008000000 */
[----:B------:R-:W-:Y:S01]  /*4ee0*/  UMOV UR8, UR30 ;  /* 0x0000001e00087c82 */ /* 0x000fe20008000000 */
[----:B------:R-:W-:Y:S01]  /*4ef0*/  UMOV UR11, UR21 ;  /* 0x00000015000b7c82 */ /* 0x000fe20008000000 */
[----:B0-----:R-:W-:-:S09]  /*4f00*/  UPRMT UR4, UR33, 0x5410, UR34 ;  /* 0x0000541021047896 */ /* 0x001fd20008000022 */
[----:B------:R0:W-:Y:S02]  /*4f10*/  UTMALDG.5D.IM2COL.MULTICAST [UR8], [UR28], UR4 ;  /* 0x000000081c0073b4 */ /* 0x0001e40008060804 */
[----:B0-----:R-:W-:Y:S05]  /*4f20*/  @P3 BRA `(.L_x_93) ;  /* 0xfffffff800883947 */ /* 0x001fea000383ffff */
.L_x_89:
[----:B------:R-:W-:Y:S01]  /*4f30*/  ISETP.GE.U32.AND P2, PT, R15, 0x1c, PT ;  /* 0x0000001c0f00780c */ /* 0x000fe20003f46070 */
[----:B------:R-:W-:Y:S05]  /*4f40*/  WARPSYNC.ALL ;  /* 0x0000000000007948 */ /* 0x000fea0003800000 */
[----:B------:R-:W-:-:S07]  /*4f50*/  ELECT P1, URZ, PT ;  /* 0x00000000003f782f */ /* 0x000fce0003820000 */
[----:B------:R-:W-:-:S05]  /*4f60*/  @P2 SHF.R.U32.HI R2, RZ, 0x2, R15 ;  /* 0x00000002ff022819 */ /* 0x000fca000001160f */
[----:B------:R-:W-:-:S05]  /*4f70*/  @P2 IMAD.WIDE.U32 R2, R2, 0x24924925, RZ ;  /* 0x2492492502022825 */ /* 0x000fca00078e00ff */
[----:B------:R-:W-:-:S04]  /*4f80*/  @P2 LOP3.LUT R2, R3, 0x1, RZ, 0xc0, !PT ;  /* 0x0000000103022812 */ /* 0x000fc800078ec0ff */
[----:B------:R-:W-:Y:S01]  /*4f90*/  @P2 ISETP.NE.U32.AND P0, PT, R2, 0x1, PT ;  /* 0x000000010200280c */ /* 0x000fe20003f05070 */
[----:B------:R-:W-:-:S12]  /*4fa0*/  @!P1 EXIT ;  /* 0x000000000000994d */ /* 0x000fd80003800000 */
[----:B------:R-:W-:Y:S01]  /*4fb0*/  LOP3.LUT R6, R6, 0x2, RZ, 0xfc, !PT ;  /* 0x0000000206067812 */ /* 0x000fe200078efcff */
[----:B------:R-:W-:Y:S01]  /*4fc0*/  IMAD.MOV.U32 R4, RZ, RZ, 0x1 ;  /* 0x00000001ff047424 */ /* 0x000fe200078e00ff */
[----:B------:R-:W-:Y:S02]  /*4fd0*/  @P2 ISETP.NE.U32.AND.EX P0, PT, RZ, RZ, PT, P0 ;  /* 0x000000ffff00220c */ /* 0x000fe40003f05100 */
[----:B------:R-:W-:Y:S02]  /*4fe0*/  ISETP.NE.AND P1, PT, R6, 0x3, PT ;  /* 0x000000030600780c */ /* 0x000fe40003f25270 */
[----:B------:R-:W-:-:S11]  /*4ff0*/  @P2 SEL R4, RZ, 0x1, !P0 ;  /* 0x00000001ff042807 */ /* 0x000fd60004000000 */
[----:B------:R-:W-:Y:S05]  /*5000*/  @!P1 BRA `(.L_x_94) ;  /* 0x0000000000049947 */ /* 0x000fea0003800000 */
[----:B------:R-:W-:Y:S01]  /*5010*/  BPT.TRAP 0x1 ;  /* 0x000000040000795c */ /* 0x000fe20000300000 */
.L_x_94:
[----:B------:R-:W0:Y:S01]  /*5020*/  S2R R5, SR_CgaCtaId ;  /* 0x0000000000057919 */ /* 0x000e220000008800 */
[----:B------:R-:W-:Y:S02]  /*5030*/  SHF.R.U32.HI R2, RZ, 0x2, R15 ;  /* 0x00000002ff027819 */ /* 0x000fe4000001160f */
[----:B------:R-:W-:-:S03]  /*5040*/  MOV R0, 0x400 ;  /* 0x0000040000007802 */ /* 0x000fc60000000f00 */
[----:B------:R-:W-:-:S04]  /*5050*/  IMAD.WIDE.U32 R2, R2, 0x24924925, RZ ;  /* 0x2492492502027825 */ /* 0x000fc800078e00ff */
[----:B------:R-:W-:Y:S01]  /*5060*/  IMAD R3, R3, -0x1c, R15 ;  /* 0xffffffe403037824 */ /* 0x000fe200078e020f */
[----:B0-----:R-:W-:Y:S02]  /*5070*/  LEA R0, R5, R0, 0x18 ;  /* 0x0000000005007211 */ /* 0x001fe400078ec0ff */
[----:B------:R-:W-:-:S03]  /*5080*/  SHF.L.U32 R5, R4, 0x1f, RZ ;  /* 0x0000001f04057819 */ /* 0x000fc600000006ff */
[----:B------:R-:W-:-:S04]  /*5090*/  VIADD R0, R0, 0x380e0 ;  /* 0x000380e000007836 */ /* 0x000fc80000000000 */
[----:B------:R-:W-:-:S07]  /*50a0*/  IMAD R2, R3, 0x8, R0 ;  /* 0x0000000803027824 */ /* 0x000fce00078e0200 */
.L_x_95:
[----:B0-----:R0:W1:Y:S02]  /*50b0*/  SYNCS.PHASECHK.TRANS64.TRYWAIT P0, [R2+URZ], R5 ;  /* 0x00000005020075a7 */ /* 0x001064000800017f */
[----:B-1----:R-:W-:Y:S05]  /*50c0*/  @!P0 NANOSLEEP.SYNCS 0x989680 ;  /* 0x009896800000895d */ /* 0x002fea0003900000 */
[----:B------:R-:W1:Y:S02]  /*50d0*/  @!P0 SYNCS.PHASECHK.TRANS64 P0, [R2+URZ], R5 ;  /* 0x00000005020085a7 */ /* 0x000e64000800007f */
[----:B-1----:R-:W-:Y:S05]  /*50e0*/  @!P0 BRA `(.L_x_95) ;  /* 0xfffffffc00f08947 */ /* 0x002fea000383ffff */
[----:B------:R-:W-:-:S05]  /*50f0*/  VIADD R3, R3, 0x1 ;  /* 0x0000000103037836 */ /* 0x000fca0000000000 */
[----:B------:R-:W-:-:S04]  /*5100*/  ISETP.NE.AND P0, PT, R3, 0x1c, PT ;  /* 0x0000001c0300780c */ /* 0x000fc80003f05270 */
[----:B0-----:R-:W-:Y:S02]  /*5110*/  SEL R5, RZ, 0x1, P0 ;  /* 0x00000001ff057807 */ /* 0x001fe40000000000 */
[----:B------:R-:W-:Y:S02]  /*5120*/  SEL R3, R3, RZ, P0 ;  /* 0x000000ff03037207 */ /* 0x000fe40000000000 */
[----:B------:R-:W-:-:S03]  /*5130*/  LOP3.LUT R7, R4, R5, RZ, 0x3c, !PT ;  /* 0x0000000504077212 */ /* 0x000fc600078e3cff */
[----:B------:R-:W-:Y:S01]  /*5140*/  IMAD R2, R3, 0x8, R0 ;  /* 0x0000000803027824 */ /* 0x000fe200078e0200 */
[----:B------:R-:W-:-:S07]  /*5150*/  SHF.L.U32 R5, R7, 0x1f, RZ ;  /* 0x0000001f07057819 */ /* 0x000fce00000006ff */
.L_x_96:
        /* <DEDUP_REMOVED lines=11> */
.L_x_97:
        /* <DEDUP_REMOVED lines=11> */
.L_x_98:
        /* <DEDUP_REMOVED lines=11> */
.L_x_99:
        /* <DEDUP_REMOVED lines=11> */
.L_x_100:
        /* <DEDUP_REMOVED lines=11> */
.L_x_101:
        /* <DEDUP_REMOVED lines=11> */
.L_x_102:
        /* <DEDUP_REMOVED lines=11> */
.L_x_103:
        /* <DEDUP_REMOVED lines=11> */
.L_x_104:
        /* <DEDUP_REMOVED lines=11> */
.L_x_105:
        /* <DEDUP_REMOVED lines=11> */
.L_x_106:
        /* <DEDUP_REMOVED lines=11> */
.L_x_107:
        /* <DEDUP_REMOVED lines=11> */
.L_x_108:
        /* <DEDUP_REMOVED lines=11> */
.L_x_109:
        /* <DEDUP_REMOVED lines=11> */
.L_x_110:
        /* <DEDUP_REMOVED lines=11> */
.L_x_111:
        /* <DEDUP_REMOVED lines=11> */
.L_x_112:
        /* <DEDUP_REMOVED lines=11> */
.L_x_113:
        /* <DEDUP_REMOVED lines=11> */
.L_x_114:
        /* <DEDUP_REMOVED lines=11> */
.L_x_115:
        /* <DEDUP_REMOVED lines=11> */
.L_x_116:
        /* <DEDUP_REMOVED lines=11> */
.L_x_117:
        /* <DEDUP_REMOVED lines=11> */
.L_x_118:
        /* <DEDUP_REMOVED lines=11> */
.L_x_119:
        /* <DEDUP_REMOVED lines=11> */
.L_x_120:
        /* <DEDUP_REMOVED lines=11> */
.L_x_121:
        /* <DEDUP_REMOVED lines=11> */
.L_x_122:
[----:B0-----:R0:W1:Y:S02]  /*6340*/  SYNCS.PHASECHK.TRANS64.TRYWAIT P0, [R3+URZ], R0 ;  /* 0x00000000030075a7 */ /* 0x001064000800017f */
[----:B-1----:R-:W-:Y:S05]  /*6350*/  @!P0 NANOSLEEP.SYNCS 0x989680 ;  /* 0x009896800000895d */ /* 0x002fea0003900000 */
[----:B------:R-:W1:Y:S02]  /*6360*/  @!P0 SYNCS.PHASECHK.TRANS64 P0, [R3+URZ], R0 ;  /* 0x00000000030085a7 */ /* 0x000e64000800007f */
[----:B-1----:R-:W-:Y:S05]  /*6370*/  @P0 EXIT ;  /* 0x000000000000094d */ /* 0x002fea0003800000 */
[----:B------:R-:W-:Y:S05]  /*6380*/  BRA `(.L_x_122) ;  /* 0xfffffffc00ec7947 */ /* 0x000fea000383ffff */
.L_x_123:
[----:B------:R-:W-:-:S00]  /*6390*/  BRA `(.L_x_123) ;  /* 0xfffffffc00fc7947 */ /* 0x000fc0000383ffff */
[----:B------:R-:W-:-:S00]  /*63a0*/  NOP ;  /* 0x0000000000007918 */ /* 0x000fc00000000000 */
        /* <DEDUP_REMOVED lines=13> */
.L_x_124:


//--------------------- .nv.shared._ZN7cutlass13device_kernelINS_4conv6kernel13ConvUniversalINS1_16ConvProblemShapeILNS1_8OperatorE2ELi3EEENS1_10collective14CollectiveConvINS1_46MainloopSm90TmaGmmaWarpSpecializedImplicitGemmILS5_2ELi28ELi3EN4cute5tupleIJNSA_1CILi2EEENSC_ILi1EEESE_EEENS1_36KernelImplicitTmaWarpSpecializedSm90ELi1EEENSB_IJNSC_ILi64EEENSB_IJSI_EEENSB_IJNSC_ILi32EEEEEEEEENS_10bfloat16_tESN_NSA_8TiledMMAINSA_8MMA_AtomIJNSA_4SM904GMMA27MMA_64x64x16_F32BF16BF16_SSILNSR_5MajorE1ELST_1ELNSR_7ScaleInE1ELSU_1EEEEEENSA_6LayoutINSB_IJSE_SE_SE_EEENSB_IJNSC_ILi0EEESZ_SZ_EEEEENSB_IJNSA_10UnderscoreES12_S12_EEEEENS7_6detail26Sm90ImplicitGemmTileTraitsINSA_13SM90_TMA_LOADENSA_14ComposedLayoutINSA_7SwizzleILi3ELi4ELi3EEENSA_18smem_ptr_flag_bitsILi16EEENSX_INSB_IJNSB_IJSI_SE_EEENSB_IJNSC_ILi8EEENSC_ILi4EEEEEENSB_IJSE_NSC_ILi28EEEEEEEEENSB_IJNSB_IJSE_SZ_EEENSB_IJSI_NSC_ILi512EEEEEENSB_IJSZ_NSC_ILi2048EEEEEEEEEEEEEvEENS16_INSA_30SM90_TMA_LOAD_IM2COL_MULTICASTES1R_vEEEENS_8epilogue10collective6detail29Sm90TmaWarpSpecializedAdapterINS1X_15DefaultEpilogueISN_NSB_IJlNSB_IJSE_lllEEESZ_EEES22_NS1W_6thread17LinearCombinationISN_Li1EffLNS23_9ScaleType4KindE0ELNS_15FloatRoundStyleE2ESN_EENS_4gemm15EpilogueDefaultEEEEEvvEEEEvNT_6ParamsE --------------------------
	.section	.nv.shared._ZN7cutlass13device_kernelINS_4conv6kernel13ConvUniversalINS1_16ConvProblemShapeILNS1_8OperatorE2ELi3EEENS1_10collective14CollectiveConvINS1_46MainloopSm90TmaGmmaWarpSpecializedImplicitGemmILS5_2ELi28ELi3EN4cute5tupleIJNSA_1CILi2EEENSC_ILi1EEESE_EEENS1_36KernelImplicitTmaWarpSpecializedSm90ELi1EEENSB_IJNSC_ILi64EEENSB_IJSI_EEENSB_IJNSC_ILi32EEEEEEEEENS_10bfloat16_tESN_NSA_8TiledMMAINSA_8MMA_AtomIJNSA_4SM904GMMA27MMA_64x64x16_F32BF16BF16_SSILNSR_5MajorE1ELST_1ELNSR_7ScaleInE1ELSU_1EEEEEENSA_6LayoutINSB_IJSE_SE_SE_EEENSB_IJNSC_ILi0EEESZ_SZ_EEEEENSB_IJNSA_10UnderscoreES12_S12_EEEEENS7_6detail26Sm90ImplicitGemmTileTraitsINSA_13SM90_TMA_LOADENSA_14ComposedLayoutINSA_7SwizzleILi3ELi4ELi3EEENSA_18smem_ptr_flag_bitsILi16EEENSX_INSB_IJNSB_IJSI_SE_EEENSB_IJNSC_ILi8EEENSC_ILi4EEEEEENSB_IJSE_NSC_ILi28EEEEEEEEENSB_IJNSB_IJSE_SZ_EEENSB_IJSI_NSC_ILi512EEEEEENSB_IJSZ_NSC_ILi2048EEEEEEEEEEEEEvEENS16_INSA_30SM90_TMA_LOAD_IM2COL_MULTICASTES1R_vEEEENS_8epilogue10collective6detail29Sm90TmaWarpSpecializedAdapterINS1X_15DefaultEpilogueISN_NSB_IJlNSB_IJSE_lllEEESZ_EEES22_NS1W_6thread17LinearCombinationISN_Li1EffLNS23_9ScaleType4KindE0ELNS_15FloatRoundStyleE2ESN_EENS_4gemm15EpilogueDefaultEEEEEvvEEEEvNT_6ParamsE,"aw",@nobits
	.sectionflags	@""
	.align	16
	.zero		1024


//--------------------- .nv.shared.reserved.0     --------------------------
	.section	.nv.shared.reserved.0,"aw",@nobits
	.weak		__nv_reservedSMEM_offset_0_alias
	.size		__nv_reservedSMEM_offset_0_alias, 0, 0
	.other		__nv_reservedSMEM_offset_0_alias,@"STO_CUDA_RESERVED_SHARED STV_DEFAULT"
__nv_reservedSMEM_offset_0_alias:
	.zero		0


//--------------------- .nv.global                --------------------------
	.section	.nv.global,"aw",@nobits
.nv.global:
	.type		_ZN39_INTERNAL_db2ee059_4_k_cu_6323e168_29094cute1_E,@object
	.size		_ZN39_INTERNAL_db2ee059_4_k_cu_6323e168_29094cute1_E,(_ZN39_INTERNAL_db2ee059_4_k_cu_6323e168_29094cuda3std3__45__cpo6cbeginE - _ZN39_INTERNAL_db2ee059_4_k_cu_6323e168_29094cute1_E)
_ZN39_INTERNAL_db2ee059_4_k_cu_6323e168_29094cute1_E:
	.zero		1
	.type		_ZN39_INTERNAL_db2ee059_4_k_cu_6323e168_29094cuda3std3__45__cpo6cbeginE,@object
	.size		_ZN39_INTERNAL_db2ee059_4_k_cu_6323e168_29094cuda3std3__45__cpo6cbeginE,(_ZN39_INTERNAL_db2ee059_4_k_cu_6323e168_29094cuda3std3__48in_placeE - _ZN39_INTERNAL_db2ee059_4_k_cu_6323e168_29094cuda3std3__45__cpo6cbeginE)
_ZN39_INTERNAL_db2ee059_4_k_cu_6323e168_29094cuda3std3__45__cpo6cbeginE:
	.zero		1
	.type		_ZN39_INTERNAL_db2ee059_4_k_cu_6323e168_29094cuda3std3__48in_placeE,@object
	.size		_ZN39_INTERNAL_db2ee059_4_k_cu_6323e168_29094cuda3std3__48in_placeE,(_ZN39_INTERNAL_db2ee059_4_k_cu_6323e168_29094cuda3std6ranges3__45__cpo9iter_moveE - _ZN39_INTERNAL_db2ee059_4_k_cu_6323e168_29094cuda3std3__48in_placeE)
_ZN39_INTERNAL_db2ee059_4_k_cu_6323e168_29094cuda3std3__48in_placeE:
	.zero		1
	.type		_ZN39_INTERNAL_db2ee059_4_k_cu_6323e168_29094cuda3std6ranges3__45__cpo9iter_moveE,@object
	.size		_ZN39_INTERNAL_db2ee059_4_k_cu_6323e168_29094cuda3std6ranges3__45__cpo9iter_moveE,(_ZN39_INTERNAL_db2ee059_4_k_cu_6323e168_29094cuda3std3__45__cpo5beginE - _ZN39_INTERNAL_db2ee059_4_k_cu_6323e168_29094cuda3std6ranges3__45__cpo9iter_moveE)
_ZN39_INTERNAL_db2ee059_4_k_cu_6323e168_29094cuda3std6ranges3__45__cpo9iter_moveE:
	.zero		1
	.type		_ZN39_INTERNAL_db2ee059_4_k_cu_6323e168_29094cuda3std3__45__cpo5beginE,@object
	.size		_ZN39_INTERNAL_db2ee059_4_k_cu_6323e168_29094cuda3std3__45__cpo5beginE,(_ZN39_INTERNAL_db2ee059_4_k_cu_6323e168_29094cuda3std3__441_GLOBAL__N__db2ee059_4_k_cu_6323e168_29096ignoreE - _ZN39_INTERNAL_db2ee059_4_k_cu_6323e168_29094cuda3std3__45__cpo5beginE)
_ZN39_INTERNAL_db2ee059_4_k_cu_6323e168_29094cuda3std3__45__cpo5beginE:
	.zero		1
	.type		_ZN39_INTERNAL_db2ee059_4_k_cu_6323e168_29094cuda3std3__441_GLOBAL__N__db2ee059_4_k_cu_6323e168_29096ignoreE,@object
	.size		_ZN39_INTERNAL_db2ee059_4_k_cu_6323e168_29094cuda3std3__441_GLOBAL__N__db2ee059_4_k_cu_6323e168_29096ignoreE,(_ZN39_INTERNAL_db2ee059_4_k_cu_6323e168_29094cute7productE - _ZN39_INTERNAL_db2ee059_4_k_cu_6323e168_29094cuda3std3__441_GLOBAL__N__db2ee059_4_k_cu_6323e168_29096ignoreE)
_ZN39_INTERNAL_db2ee059_4_k_cu_6323e168_29094cuda3std3__441_GLOBAL__N__db2ee059_4_k_cu_6323e168_29096ignoreE:
	.zero		1
	.type		_ZN39_INTERNAL_db2ee059_4_k_cu_6323e168_29094cute7productE,@object
	.size		_ZN39_INTERNAL_db2ee059_4_k_cu_6323e168_29094cute7productE,(_ZN39_INTERNAL_db2ee059_4_k_cu_6323e168_29094cuda3std3__45__cpo3endE - _ZN39_INTERNAL_db2ee059_4_k_cu_6323e168_29094cute7productE)
_ZN39_INTERNAL_db2ee059_4_k_cu_6323e168_29094cute7productE:
	.zero		1
	.type		_ZN39_INTERNAL_db2ee059_4_k_cu_6323e168_29094cuda3std3__45__cpo3endE,@object
	.size		_ZN39_INTERNAL_db2ee059_4_k_cu_6323e168_29094cuda3std3__45__cpo3endE,(_ZN39_INTERNAL_db2ee059_4_k_cu_6323e168_29094cuda3std3__419piecewise_constructE - _ZN39_INTERNAL_db2ee059_4_k_cu_6323e168_29094cuda3std3__45__cpo3endE)
_ZN39_INTERNAL_db2ee059_4_k_cu_6323e168_29094cuda3std3__45__cpo3endE:
	.zero		1
	.type		_ZN39_INTERNAL_db2ee059_4_k_cu_6323e168_29094cuda3std3__419piecewise_constructE,@object
	.size		_ZN39_INTERNAL_db2ee059_4_k_cu_6323e168_29094cuda3std3__419piecewise_constructE,(_ZN39_INTERNAL_db2ee059_4_k_cu_6323e168_29094cuda3std3__45__cpo4cendE - _ZN39_INTERNAL_db2ee059_4_k_cu_6323e168_29094cuda3std3__419piecewise_constructE)
_ZN39_INTERNAL_db2ee059_4_k_cu_6323e168_29094cuda3std3__419piecewise_constructE:
	.zero		1
	.type		_ZN39_INTERNAL_db2ee059_4_k_cu_6323e168_29094cuda3std3__45__cpo4cendE,@object
	.size		_ZN39_INTERNAL_db2ee059_4_k_cu_6323e168_29094cuda3std3__45__cpo4cendE,(_ZN39_INTERNAL_db2ee059_4_k_cu_6323e168_29094cuda3std6ranges3__45__cpo4swapE - _ZN39_INTERNAL_db2ee059_4_k_cu_6323e168_29094cuda3std3__45__cpo4cendE)
_ZN39_INTERNAL_db2ee059_4_k_cu_6323e168_29094cuda3std3__45__cpo4cendE:
	.zero		1
	.type		_ZN39_INTERNAL_db2ee059_4_k_cu_6323e168_29094cuda3std6ranges3__45__cpo4swapE,@object
	.size		_ZN39_INTERNAL_db2ee059_4_k_cu_6323e168_29094cuda3std6ranges3__45__cpo4swapE,(.L_7 - _ZN39_INTERNAL_db2ee059_4_k_cu_6323e168_29094cuda3std6ranges3__45__cpo4swapE)
_ZN39_INTERNAL_db2ee059_4_k_cu_6323e168_29094cuda3std6ranges3__45__cpo4swapE:
	.zero		1
.L_7:


//--------------------- .nv.constant0._ZN7cutlass13device_kernelINS_4conv6kernel13ConvUniversalINS1_16ConvProblemShapeILNS1_8OperatorE2ELi3EEENS1_10collective14CollectiveConvINS1_46MainloopSm90TmaGmmaWarpSpecializedImplicitGemmILS5_2ELi28ELi3EN4cute5tupleIJNSA_1CILi2EEENSC_ILi1EEESE_EEENS1_36KernelImplicitTmaWarpSpecializedSm90ELi1EEENSB_IJNSC_ILi64EEENSB_IJSI_EEENSB_IJNSC_ILi32EEEEEEEEENS_10bfloat16_tESN_NSA_8TiledMMAINSA_8MMA_AtomIJNSA_4SM904GMMA27MMA_64x64x16_F32BF16BF16_SSILNSR_5MajorE1ELST_1ELNSR_7ScaleInE1ELSU_1EEEEEENSA_6LayoutINSB_IJSE_SE_SE_EEENSB_IJNSC_ILi0EEESZ_SZ_EEEEENSB_IJNSA_10UnderscoreES12_S12_EEEEENS7_6detail26Sm90ImplicitGemmTileTraitsINSA_13SM90_TMA_LOADENSA_14ComposedLayoutINSA_7SwizzleILi3ELi4ELi3EEENSA_18smem_ptr_flag_bitsILi16EEENSX_INSB_IJNSB_IJSI_SE_EEENSB_IJNSC_ILi8EEENSC_ILi4EEEEEENSB_IJSE_NSC_ILi28EEEEEEEEENSB_IJNSB_IJSE_SZ_EEENSB_IJSI_NSC_ILi512EEEEEENSB_IJSZ_NSC_ILi2048EEEEEEEEEEEEEvEENS16_INSA_30SM90_TMA_LOAD_IM2COL_MULTICASTES1R_vEEEENS_8epilogue10collective6detail29Sm90TmaWarpSpecializedAdapterINS1X_15DefaultEpilogueISN_NSB_IJlNSB_IJSE_lllEEESZ_EEES22_NS1W_6thread17LinearCombinationISN_Li1EffLNS23_9ScaleType4KindE0ELNS_15FloatRoundStyleE2ESN_EENS_4gemm15EpilogueDefaultEEEEEvvEEEEvNT_6ParamsE --------------------------
	.section	.nv.constant0._ZN7cutlass13device_kernelINS_4conv6kernel13ConvUniversalINS1_16ConvProblemShapeILNS1_8OperatorE2ELi3EEENS1_10collective14CollectiveConvINS1_46MainloopSm90TmaGmmaWarpSpecializedImplicitGemmILS5_2ELi28ELi3EN4cute5tupleIJNSA_1CILi2EEENSC_ILi1EEESE_EEENS1_36KernelImplicitTmaWarpSpecializedSm90ELi1EEENSB_IJNSC_ILi64EEENSB_IJSI_EEENSB_IJNSC_ILi32EEEEEEEEENS_10bfloat16_tESN_NSA_8TiledMMAINSA_8MMA_AtomIJNSA_4SM904GMMA27MMA_64x64x16_F32BF16BF16_SSILNSR_5MajorE1ELST_1ELNSR_7ScaleInE1ELSU_1EEEEEENSA_6LayoutINSB_IJSE_SE_SE_EEENSB_IJNSC_ILi0EEESZ_SZ_EEEEENSB_IJNSA_10UnderscoreES12_S12_EEEEENS7_6detail26Sm90ImplicitGemmTileTraitsINSA_13SM90_TMA_LOADENSA_14ComposedLayoutINSA_7SwizzleILi3ELi4ELi3EEENSA_18smem_ptr_flag_bitsILi16EEENSX_INSB_IJNSB_IJSI_SE_EEENSB_IJNSC_ILi8EEENSC_ILi4EEEEEENSB_IJSE_NSC_ILi28EEEEEEEEENSB_IJNSB_IJSE_SZ_EEENSB_IJSI_NSC_ILi512EEEEEENSB_IJSZ_NSC_ILi2048EEEEEEEEEEEEEvEENS16_INSA_30SM90_TMA_LOAD_IM2COL_MULTICASTES1R_vEEEENS_8epilogue10collective6detail29Sm90TmaWarpSpecializedAdapterINS1X_15DefaultEpilogueISN_NSB_IJlNSB_IJSE_lllEEESZ_EEES22_NS1W_6thread17LinearCombinationISN_Li1EffLNS23_9ScaleType4KindE0ELNS_15FloatRoundStyleE2ESN_EENS_4gemm15EpilogueDefaultEEEEEvvEEEEvNT_6ParamsE,"a",@progbits
	.sectionflags	@""
	.align	4
.nv.constant0._ZN7cutlass13device_kernelINS_4conv6kernel13ConvUniversalINS1_16ConvProblemShapeILNS1_8OperatorE2ELi3EEENS1_10collective14CollectiveConvINS1_46MainloopSm90TmaGmmaWarpSpecializedImplicitGemmILS5_2ELi28ELi3EN4cute5tupleIJNSA_1CILi2EEENSC_ILi1EEESE_EEENS1_36KernelImplicitTmaWarpSpecializedSm90ELi1EEENSB_IJNSC_ILi64EEENSB_IJSI_EEENSB_IJNSC_ILi32EEEEEEEEENS_10bfloat16_tESN_NSA_8TiledMMAINSA_8MMA_AtomIJNSA_4SM904GMMA27MMA_64x64x16_F32BF16BF16_SSILNSR_5MajorE1ELST_1ELNSR_7ScaleInE1ELSU_1EEEEEENSA_6LayoutINSB_IJSE_SE_SE_EEENSB_IJNSC_ILi0EEESZ_SZ_EEEEENSB_IJNSA_10UnderscoreES12_S12_EEEEENS7_6detail26Sm90ImplicitGemmTileTraitsINSA_13SM90_TMA_LOADENSA_14ComposedLayoutINSA_7SwizzleILi3ELi4ELi3EEENSA_18smem_ptr_flag_bitsILi16EEENSX_INSB_IJNSB_IJSI_SE_EEENSB_IJNSC_ILi8EEENSC_ILi4EEEEEENSB_IJSE_NSC_ILi28EEEEEEEEENSB_IJNSB_IJSE_SZ_EEENSB_IJSI_NSC_ILi512EEEEEENSB_IJSZ_NSC_ILi2048EEEEEEEEEEEEEvEENS16_INSA_30SM90_TMA_LOAD_IM2COL_MULTICASTES1R_vEEEENS_8epilogue10collective6detail29Sm90TmaWarpSpecializedAdapterINS1X_15DefaultEpilogueISN_NSB_IJlNSB_IJSE_lllEEESZ_EEES22_NS1W_6thread17LinearCombinationISN_Li1EffLNS23_9ScaleType4KindE0ELNS_15FloatRoundStyleE2ESN_EENS_4gemm15EpilogueDefaultEEEEEvvEEEEvNT_6ParamsE:
	.zero		1664


//--------------------- SYMBOLS --------------------------

	.type		.nv.reservedSmem.offset0,@object
	.size		.nv.reservedSmem.offset0,0x4
